	.target	sm_100a

	.elftype	@"ET_EXEC"


//--------------------- .note.nv.tkinfo           --------------------------
	.section	.note.nv.tkinfo,"",@"SHT_NOTE"
	.sectionflags	@"SHF_NOTE_NV_TKINFO"
	.tkinfo
        /*0018*/ 	.word	0x00000002
        /*0030*/ 	.string	""
        /*0030*/ 	.string	"ptxas"
        /*0030*/ 	.string	"Cuda compilation tools, release 13.0, V13.0.88"
        /*0030*/ 	.string	"Build cuda_13.0.r13.0/compiler.36424714_0"
        /*0030*/ 	.string	"-arch sm_100a -m 64 "



//--------------------- .note.nv.cuinfo           --------------------------
	.section	.note.nv.cuinfo,"",@"SHT_NOTE"
	.sectionflags	@"SHF_NOTE_NV_CUINFO"
        /*0018*/ 	.short	0x0002
        /*001a*/ 	.short	0x0064
        /*001c*/ 	.short	0x0082
	.zero		2


//--------------------- .nv.info                  --------------------------
	.section	.nv.info,"",@"SHT_CUDA_INFO"
	.align	4


	//----- nvinfo : EIATTR_REGCOUNT
	.align		4
        /*0000*/ 	.byte	0x04, 0x2f
        /*0002*/ 	.short	(.L_16 - .L_15)
	.align		4
.L_15:
        /*0004*/ 	.word	index@(_ZN7cutlass13device_kernelINS_4gemm6kernel13GemmUniversalIN4cute5tupleIJiiiiEEENS1_10collective13CollectiveMmaINS1_35MainloopSm100TmaUmmaWarpSpecializedILi3ELi2ELi4ENS5_IJNS4_1CILi2EEENSA_ILi1EEESC_EEEEENS5_IJNSA_ILi64EEENSA_ILi176EEENSA_ILi256EEEEEEaNS5_IJlSC_lEEEaSJ_NS4_8TiledMMAINS4_8MMA_AtomIJNS4_15SM100_MMA_S8_SSIaaiLi64ELi176ELNS4_4UMMA5MajorE0ELSO_0ELNSN_8SaturateE0EEEEEENS4_6LayoutINS5_IJSC_SC_SC_EEENS5_IJNSA_ILi0EEESU_SU_EEEEENS5_IJNS4_10UnderscoreESX_SX_EEEEENS4_13SM90_TMA_LOADENS4_14ComposedLayoutINS4_7SwizzleILi3ELi4ELi3EEENS4_18smem_ptr_flag_bitsILi8EEENSS_INS5_IJNSA_ILi8EEENSA_ILi128EEEEEENS5_IJS17_SC_EEEEEEEvNS4_8identityENS4_23SM90_TMA_LOAD_MULTICASTES1B_vS1C_EENS_8epilogue10collective18CollectiveEpilogueINS1F_23Sm100TmaWarpSpecializedILi1ELi1ELi88ELb0ELb0EEEJSI_NS5_IJNSS_ISF_SC_EENSS_ISG_SC_EEEEEaSJ_aSJ_NS1F_6fusion15FusionCallbacksIS1J_NS1N_17LinearCombinationIaiaiLNS_15FloatRoundStyleE2EEESI_S1M_JEEENS4_5SM1004TMEM4LOAD25SM100_TMEM_LOAD_16dp32b8xES10_NS11_INS12_ILi0ELi4ELi3EEES15_NSS_INS5_IJS16_NSA_ILi16EEEEEENS5_IJS1Y_SC_EEEEEEENS4_39AutoVectorizingCopyWithAssumedAlignmentILi128EEENS4_14SM90_TMA_STOREES22_S24_S24_EEEvvEEEEvNT_6ParamsE)
        /*0008*/ 	.word	0x000000ce


	//----- nvinfo : EIATTR_FRAME_SIZE
	.align		4
.L_16:
        /*000c*/ 	.byte	0x04, 0x11
        /*000e*/ 	.short	(.L_18 - .L_17)
	.align		4
.L_17:
        /*0010*/ 	.word	index@($__internal_2_$__cuda_sm10x_tcgen05_guardrail_trap_unallocated_columns_being_dealloced)
        /*0014*/ 	.word	0x00000000


	//----- nvinfo : EIATTR_FRAME_SIZE
	.align		4
.L_18:
        /*0018*/ 	.byte	0x04, 0x11
        /*001a*/ 	.short	(.L_20 - .L_19)
	.align		4
.L_19:
        /*001c*/ 	.word	index@($__internal_1_$__cuda_sm10x_tcgen05_guardrail_trap_phase_invalid_during_alloc)
        /*0020*/ 	.word	0x00000000


	//----- nvinfo : EIATTR_FRAME_SIZE
	.align		4
.L_20:
        /*0024*/ 	.byte	0x04, 0x11
        /*0026*/ 	.short	(.L_22 - .L_21)
	.align		4
.L_21:
        /*0028*/ 	.word	index@($__internal_0_$__cuda_sm10x_tcgen05_guardrail_trap_col_being_dealloced_not_returned_by_alloc)
        /*002c*/ 	.word	0x00000000


	//----- nvinfo : EIATTR_FRAME_SIZE
	.align		4
.L_22:
        /*0030*/ 	.byte	0x04, 0x11
        /*0032*/ 	.short	(.L_24 - .L_23)
	.align		4
.L_23:
        /*0034*/ 	.word	index@(_ZN7cutlass13device_kernelINS_4gemm6kernel13GemmUniversalIN4cute5tupleIJiiiiEEENS1_10collective13CollectiveMmaINS1_35MainloopSm100TmaUmmaWarpSpecializedILi3ELi2ELi4ENS5_IJNS4_1CILi2EEENSA_ILi1EEESC_EEEEENS5_IJNSA_ILi64EEENSA_ILi176EEENSA_ILi256EEEEEEaNS5_IJlSC_lEEEaSJ_NS4_8TiledMMAINS4_8MMA_AtomIJNS4_15SM100_MMA_S8_SSIaaiLi64ELi176ELNS4_4UMMA5MajorE0ELSO_0ELNSN_8SaturateE0EEEEEENS4_6LayoutINS5_IJSC_SC_SC_EEENS5_IJNSA_ILi0EEESU_SU_EEEEENS5_IJNS4_10UnderscoreESX_SX_EEEEENS4_13SM90_TMA_LOADENS4_14ComposedLayoutINS4_7SwizzleILi3ELi4ELi3EEENS4_18smem_ptr_flag_bitsILi8EEENSS_INS5_IJNSA_ILi8EEENSA_ILi128EEEEEENS5_IJS17_SC_EEEEEEEvNS4_8identityENS4_23SM90_TMA_LOAD_MULTICASTES1B_vS1C_EENS_8epilogue10collective18CollectiveEpilogueINS1F_23Sm100TmaWarpSpecializedILi1ELi1ELi88ELb0ELb0EEEJSI_NS5_IJNSS_ISF_SC_EENSS_ISG_SC_EEEEEaSJ_aSJ_NS1F_6fusion15FusionCallbacksIS1J_NS1N_17LinearCombinationIaiaiLNS_15FloatRoundStyleE2EEESI_S1M_JEEENS4_5SM1004TMEM4LOAD25SM100_TMEM_LOAD_16dp32b8xES10_NS11_INS12_ILi0ELi4ELi3EEES15_NSS_INS5_IJS16_NSA_ILi16EEEEEENS5_IJS1Y_SC_EEEEEEENS4_39AutoVectorizingCopyWithAssumedAlignmentILi128EEENS4_14SM90_TMA_STOREES22_S24_S24_EEEvvEEEEvNT_6ParamsE)
        /*0038*/ 	.word	0x00000000


	//----- nvinfo : EIATTR_MIN_STACK_SIZE
	.align		4
.L_24:
        /*003c*/ 	.byte	0x04, 0x12
        /*003e*/ 	.short	(.L_26 - .L_25)
	.align		4
.L_25:
        /*0040*/ 	.word	index@(_ZN7cutlass13device_kernelINS_4gemm6kernel13GemmUniversalIN4cute5tupleIJiiiiEEENS1_10collective13CollectiveMmaINS1_35MainloopSm100TmaUmmaWarpSpecializedILi3ELi2ELi4ENS5_IJNS4_1CILi2EEENSA_ILi1EEESC_EEEEENS5_IJNSA_ILi64EEENSA_ILi176EEENSA_ILi256EEEEEEaNS5_IJlSC_lEEEaSJ_NS4_8TiledMMAINS4_8MMA_AtomIJNS4_15SM100_MMA_S8_SSIaaiLi64ELi176ELNS4_4UMMA5MajorE0ELSO_0ELNSN_8SaturateE0EEEEEENS4_6LayoutINS5_IJSC_SC_SC_EEENS5_IJNSA_ILi0EEESU_SU_EEEEENS5_IJNS4_10UnderscoreESX_SX_EEEEENS4_13SM90_TMA_LOADENS4_14ComposedLayoutINS4_7SwizzleILi3ELi4ELi3EEENS4_18smem_ptr_flag_bitsILi8EEENSS_INS5_IJNSA_ILi8EEENSA_ILi128EEEEEENS5_IJS17_SC_EEEEEEEvNS4_8identityENS4_23SM90_TMA_LOAD_MULTICASTES1B_vS1C_EENS_8epilogue10collective18CollectiveEpilogueINS1F_23Sm100TmaWarpSpecializedILi1ELi1ELi88ELb0ELb0EEEJSI_NS5_IJNSS_ISF_SC_EENSS_ISG_SC_EEEEEaSJ_aSJ_NS1F_6fusion15FusionCallbacksIS1J_NS1N_17LinearCombinationIaiaiLNS_15FloatRoundStyleE2EEESI_S1M_JEEENS4_5SM1004TMEM4LOAD25SM100_TMEM_LOAD_16dp32b8xES10_NS11_INS12_ILi0ELi4ELi3EEES15_NSS_INS5_IJS16_NSA_ILi16EEEEEENS5_IJS1Y_SC_EEEEEEENS4_39AutoVectorizingCopyWithAssumedAlignmentILi128EEENS4_14SM90_TMA_STOREES22_S24_S24_EEEvvEEEEvNT_6ParamsE)
        /*0044*/ 	.word	0x00000000
.L_26:


//--------------------- .nv.compat                --------------------------
	.section	.nv.compat,"",@"SHT_CUDA_COMPAT_INFO"
	.align	4
        /*0000*/ 	.byte	0x02, 0x09, 0x01, 0x00, 0x02, 0x02, 0x03, 0x00, 0x02, 0x05, 0x06, 0x00, 0x03, 0x07, 0x01, 0x01
        /*0010*/ 	.byte	0x02, 0x03, 0x01, 0x00, 0x02, 0x06, 0x01, 0x00, 0x04, 0x0b, 0x08, 0x00, 0x01, 0x00, 0x00, 0x00
        /*0020*/ 	.byte	0x00, 0x00, 0x00, 0x00


//--------------------- .nv.info._ZN7cutlass13device_kernelINS_4gemm6kernel13GemmUniversalIN4cute5tupleIJiiiiEEENS1_10collective13CollectiveMmaINS1_35MainloopSm100TmaUmmaWarpSpecializedILi3ELi2ELi4ENS5_IJNS4_1CILi2EEENSA_ILi1EEESC_EEEEENS5_IJNSA_ILi64EEENSA_ILi176EEENSA_ILi256EEEEEEaNS5_IJlSC_lEEEaSJ_NS4_8TiledMMAINS4_8MMA_AtomIJNS4_15SM100_MMA_S8_SSIaaiLi64ELi176ELNS4_4UMMA5MajorE0ELSO_0ELNSN_8SaturateE0EEEEEENS4_6LayoutINS5_IJSC_SC_SC_EEENS5_IJNSA_ILi0EEESU_SU_EEEEENS5_IJNS4_10UnderscoreESX_SX_EEEEENS4_13SM90_TMA_LOADENS4_14ComposedLayoutINS4_7SwizzleILi3ELi4ELi3EEENS4_18smem_ptr_flag_bitsILi8EEENSS_INS5_IJNSA_ILi8EEENSA_ILi128EEEEEENS5_IJS17_SC_EEEEEEEvNS4_8identityENS4_23SM90_TMA_LOAD_MULTICASTES1B_vS1C_EENS_8epilogue10collective18CollectiveEpilogueINS1F_23Sm100TmaWarpSpecializedILi1ELi1ELi88ELb0ELb0EEEJSI_NS5_IJNSS_ISF_SC_EENSS_ISG_SC_EEEEEaSJ_aSJ_NS1F_6fusion15FusionCallbacksIS1J_NS1N_17LinearCombinationIaiaiLNS_15FloatRoundStyleE2EEESI_S1M_JEEENS4_5SM1004TMEM4LOAD25SM100_TMEM_LOAD_16dp32b8xES10_NS11_INS12_ILi0ELi4ELi3EEES15_NSS_INS5_IJS16_NSA_ILi16EEEEEENS5_IJS1Y_SC_EEEEEEENS4_39AutoVectorizingCopyWithAssumedAlignmentILi128EEENS4_14SM90_TMA_STOREES22_S24_S24_EEEvvEEEEvNT_6ParamsE --------------------------
	.section	.nv.info._ZN7cutlass13device_kernelINS_4gemm6kernel13GemmUniversalIN4cute5tupleIJiiiiEEENS1_10collective13CollectiveMmaINS1_35MainloopSm100TmaUmmaWarpSpecializedILi3ELi2ELi4ENS5_IJNS4_1CILi2EEENSA_ILi1EEESC_EEEEENS5_IJNSA_ILi64EEENSA_ILi176EEENSA_ILi256EEEEEEaNS5_IJlSC_lEEEaSJ_NS4_8TiledMMAINS4_8MMA_AtomIJNS4_15SM100_MMA_S8_SSIaaiLi64ELi176ELNS4_4UMMA5MajorE0ELSO_0ELNSN_8SaturateE0EEEEEENS4_6LayoutINS5_IJSC_SC_SC_EEENS5_IJNSA_ILi0EEESU_SU_EEEEENS5_IJNS4_10UnderscoreESX_SX_EEEEENS4_13SM90_TMA_LOADENS4_14ComposedLayoutINS4_7SwizzleILi3ELi4ELi3EEENS4_18smem_ptr_flag_bitsILi8EEENSS_INS5_IJNSA_ILi8EEENSA_ILi128EEEEEENS5_IJS17_SC_EEEEEEEvNS4_8identityENS4_23SM90_TMA_LOAD_MULTICASTES1B_vS1C_EENS_8epilogue10collective18CollectiveEpilogueINS1F_23Sm100TmaWarpSpecializedILi1ELi1ELi88ELb0ELb0EEEJSI_NS5_IJNSS_ISF_SC_EENSS_ISG_SC_EEEEEaSJ_aSJ_NS1F_6fusion15FusionCallbacksIS1J_NS1N_17LinearCombinationIaiaiLNS_15FloatRoundStyleE2EEESI_S1M_JEEENS4_5SM1004TMEM4LOAD25SM100_TMEM_LOAD_16dp32b8xES10_NS11_INS12_ILi0ELi4ELi3EEES15_NSS_INS5_IJS16_NSA_ILi16EEEEEENS5_IJS1Y_SC_EEEEEEENS4_39AutoVectorizingCopyWithAssumedAlignmentILi128EEENS4_14SM90_TMA_STOREES22_S24_S24_EEEvvEEEEvNT_6ParamsE,"",@"SHT_CUDA_INFO"
	.sectionflags	@""
	.align	4


	//----- nvinfo : EIATTR_CUDA_API_VERSION
	.align		4
        /*0000*/ 	.byte	0x04, 0x37
        /*0002*/ 	.short	(.L_28 - .L_27)
.L_27:
        /*0004*/ 	.word	0x00000082


	//----- nvinfo : EIATTR_KPARAM_INFO
	.align		4
.L_28:
        /*0008*/ 	.byte	0x04, 0x17
        /*000a*/ 	.short	(.L_30 - .L_29)
.L_29:
        /*000c*/ 	.word	0x00000000
        /*0010*/ 	.short	0x0000
        /*0012*/ 	.short	0x0000
        /*0014*/ 	.byte	0x00, 0xf0, 0x01, 0x20


	//----- nvinfo : EIATTR_AT_ENTRY_FRAGMENTS
	.align		4
.L_30:
        /*0018*/ 	.byte	0x04, 0x4f
        /*001a*/ 	.short	(.L_32 - .L_31)


	//   ....[0]....
.L_31:
        /*001c*/ 	.word	0x00000006


	//----- nvinfo : EIATTR_RESERVED_SMEM_USED
	.align		4
.L_32:
        /*0020*/ 	.byte	0x01, 0x41
	.zero		2


	//----- nvinfo : EIATTR_SPARSE_MMA_MASK
	.align		4
        /*0024*/ 	.byte	0x03, 0x50
        /*0026*/ 	.short	0x0000


	//----- nvinfo : EIATTR_TCGEN05_1CTA_USED
	.align		4
        /*0028*/ 	.byte	0x01, 0x51
	.zero		2


	//----- nvinfo : EIATTR_MAXREG_COUNT
	.align		4
        /*002c*/ 	.byte	0x03, 0x1b
        /*002e*/ 	.short	0x00ff


	//----- nvinfo : EIATTR_NUM_BARRIERS
	.align		4
        /*0030*/ 	.byte	0x02, 0x4c
        /*0032*/ 	.byte	0x07
	.zero		1


	//----- nvinfo : EIATTR_EXTERNS
	.align		4
        /*0034*/ 	.byte	0x04, 0x0f
        /*0036*/ 	.short	(.L_34 - .L_33)


	//   ....[0]....
	.align		4
.L_33:
        /*0038*/ 	.word	index@(__assertfail)


	//----- nvinfo : EIATTR_MERCURY_ISA_VERSION
	.align		4
.L_34:
        /*003c*/ 	.byte	0x03, 0x5f
        /*003e*/ 	.short	0x0101


	//----- nvinfo : EIATTR_INT_WARP_WIDE_INSTR_OFFSETS
	.align		4
        /*0040*/ 	.byte	0x04, 0x31
        /*0042*/ 	.short	(.L_36 - .L_35)


	//   ....[0]....
.L_35:
        /*0044*/ 	.word	0x00003e70


	//   ....[1]....
        /*0048*/ 	.word	0x00003e90


	//   ....[2]....
        /*004c*/ 	.word	0x00003ec0


	//   ....[3]....
        /*0050*/ 	.word	0x00004a90


	//   ....[4]....
        /*0054*/ 	.word	0x00004aa0


	//   ....[5]....
        /*0058*/ 	.word	0x00004c90


	//   ....[6]....
        /*005c*/ 	.word	0x00004cb0


	//   ....[7]....
        /*0060*/ 	.word	0x00004cd0


	//   ....[8]....
        /*0064*/ 	.word	0x00004cf0


	//   ....[9]....
        /*0068*/ 	.word	0x00004d60


	//   ....[10]....
        /*006c*/ 	.word	0x00004da0


	//   ....[11]....
        /*0070*/ 	.word	0x00004dc0


	//   ....[12]....
        /*0074*/ 	.word	0x00004e20


	//   ....[13]....
        /*0078*/ 	.word	0x00004e90


	//   ....[14]....
        /*007c*/ 	.word	0x00004eb0


	//----- nvinfo : EIATTR_COOP_GROUP_MASK_REGIDS
	.align		4
.L_36:
        /*0080*/ 	.byte	0x04, 0x29
        /*0082*/ 	.short	(.L_38 - .L_37)


	//   ....[0]....
.L_37:
        /*0084*/ 	.word	0xffffffff


	//   ....[1]....
        /*0088*/ 	.word	0xffffffff


	//   ....[2]....
        /*008c*/ 	.word	0xffffffff


	//   ....[3]....
        /*0090*/ 	.word	0xffffffff


	//   ....[4]....
        /*0094*/ 	.word	0xffffffff


	//   ....[5]....
        /*0098*/ 	.word	0xffffffff


	//   ....[6]....
        /*009c*/ 	.word	0xffffffff


	//   ....[7]....
        /*00a0*/ 	.word	0xffffffff


	//   ....[8]....
        /*00a4*/ 	.word	0xffffffff


	//   ....[9]....
        /*00a8*/ 	.word	0xffffffff


	//   ....[10]....
        /*00ac*/ 	.word	0xffffffff


	//   ....[11]....
        /*00b0*/ 	.word	0xffffffff


	//   ....[12]....
        /*00b4*/ 	.word	0xffffffff


	//   ....[13]....
        /*00b8*/ 	.word	0xffffffff


	//----- nvinfo : EIATTR_COOP_GROUP_INSTR_OFFSETS
	.align		4
.L_38:
        /*00bc*/ 	.byte	0x04, 0x28
        /*00be*/ 	.short	(.L_40 - .L_39)


	//   ....[0]....
.L_39:
        /*00c0*/ 	.word	0x00000090


	//   ....[1]....
        /*00c4*/ 	.word	0x000004b0


	//   ....[2]....
        /*00c8*/ 	.word	0x00000630


	//   ....[3]....
        /*00cc*/ 	.word	0x00000770


	//   ....[4]....
        /*00d0*/ 	.word	0x00000870


	//   ....[5]....
        /*00d4*/ 	.word	0x000009e0


	//   ....[6]....
        /*00d8*/ 	.word	0x00000b80


	//   ....[7]....
        /*00dc*/ 	.word	0x00000d30


	//   ....[8]....
        /*00e0*/ 	.word	0x000020a0


	//   ....[9]....
        /*00e4*/ 	.word	0x00002eb0


	//   ....[10]....
        /*00e8*/ 	.word	0x000030c0


	//   ....[11]....
        /*00ec*/ 	.word	0x000030f0


	//   ....[12]....
        /*00f0*/ 	.word	0x00003d50


	//   ....[13]....
        /*00f4*/ 	.word	0x00003f80


	//----- nvinfo : EIATTR_VRC_CTA_INIT_COUNT
	.align		4
.L_40:
        /*00f8*/ 	.byte	0x02, 0x4a
        /*00fa*/ 	.byte	0x80
	.zero		1


	//----- nvinfo : EIATTR_SYSCALL_OFFSETS
	.align		4
        /*00fc*/ 	.byte	0x04, 0x46
        /*00fe*/ 	.short	(.L_42 - .L_41)


	//   ....[0]....
.L_41:
        /*0100*/ 	.word	0x00006140


	//   ....[1]....
        /*0104*/ 	.word	0x000062c0


	//   ....[2]....
        /*0108*/ 	.word	0x00006440


	//   ....[3]....
        /*010c*/ 	.word	0x000065c0


	//   ....[4]....
        /*0110*/ 	.word	0x00006740


	//   ....[5]....
        /*0114*/ 	.word	0x000068c0


	//   ....[6]....
        /*0118*/ 	.word	0x00006a40


	//   ....[7]....
        /*011c*/ 	.word	0x00006bc0


	//   ....[8]....
        /*0120*/ 	.word	0x00006d40


	//   ....[9]....
        /*0124*/ 	.word	0x00006ec0


	//   ....[10]....
        /*0128*/ 	.word	0x00007040


	//----- nvinfo : EIATTR_MBARRIER_INSTR_OFFSETS
	.align		4
.L_42:
        /*012c*/ 	.byte	0x04, 0x39
        /*012e*/ 	.short	(.L_44 - .L_43)


	//   ....[0]....
.L_43:
        /*0130*/ 	.word	0x000005c0
        /*0134*/ 	.word	0x000000ff
        /*0138*/ 	.word	0x00000000
        /*013c*/ 	.short	0x0100
        /*013e*/ 	.byte	0x07
	.zero		1


	//   ....[1]....
        /*0140*/ 	.word	0x000005d0
        /*0144*/ 	.word	0x000000ff
        /*0148*/ 	.word	0x00000018
        /*014c*/ 	.short	0x0100
        /*014e*/ 	.byte	0x07
	.zero		1


	//   ....[2]....
        /*0150*/ 	.word	0x000005e0
        /*0154*/ 	.word	0x000000ff
        /*0158*/ 	.word	0x00000008
        /*015c*/ 	.short	0x0100
        /*015e*/ 	.byte	0x07
	.zero		1


	//   ....[3]....
        /*0160*/ 	.word	0x000005f0
        /*0164*/ 	.word	0x000000ff
        /*0168*/ 	.word	0x00000020
        /*016c*/ 	.short	0x0100
        /*016e*/ 	.byte	0x07
	.zero		1


	//   ....[4]....
        /*0170*/ 	.word	0x00000600
        /*0174*/ 	.word	0x000000ff
        /*0178*/ 	.word	0x00000010
        /*017c*/ 	.short	0x0100
        /*017e*/ 	.byte	0x07
	.zero		1


	//   ....[5]....
        /*0180*/ 	.word	0x00000610
        /*0184*/ 	.word	0x000000ff
        /*0188*/ 	.word	0x00000028
        /*018c*/ 	.short	0x0100
        /*018e*/ 	.byte	0x07
	.zero		1


	//   ....[6]....
        /*0190*/ 	.word	0x00000740
        /*0194*/ 	.word	0x000000ff
        /*0198*/ 	.word	0x00000030
        /*019c*/ 	.short	0x0100
        /*019e*/ 	.byte	0x07
	.zero		1


	//   ....[7]....
        /*01a0*/ 	.word	0x00000750
        /*01a4*/ 	.word	0x000000ff
        /*01a8*/ 	.word	0x00000038
        /*01ac*/ 	.short	0x0100
        /*01ae*/ 	.byte	0x07
	.zero		1


	//   ....[8]....
        /*01b0*/ 	.word	0x00000840
        /*01b4*/ 	.word	0x000000ff
        /*01b8*/ 	.word	0x00000040
        /*01bc*/ 	.short	0x0100
        /*01be*/ 	.byte	0x06
	.zero		1


	//   ....[9]....
        /*01c0*/ 	.word	0x00000850
        /*01c4*/ 	.word	0x000000ff
        /*01c8*/ 	.word	0x00000048
        /*01cc*/ 	.short	0x0100
        /*01ce*/ 	.byte	0x06
	.zero		1


	//   ....[10]....
        /*01d0*/ 	.word	0x00000990
        /*01d4*/ 	.word	0x000000ff
        /*01d8*/ 	.word	0x00000050
        /*01dc*/ 	.short	0x0100
        /*01de*/ 	.byte	0x06
	.zero		1


	//   ....[11]....
        /*01e0*/ 	.word	0x000009a0
        /*01e4*/ 	.word	0x000000ff
        /*01e8*/ 	.word	0x00000060
        /*01ec*/ 	.short	0x0100
        /*01ee*/ 	.byte	0x06
	.zero		1


	//   ....[12]....
        /*01f0*/ 	.word	0x000009b0
        /*01f4*/ 	.word	0x000000ff
        /*01f8*/ 	.word	0x00000058
        /*01fc*/ 	.short	0x0100
        /*01fe*/ 	.byte	0x06
	.zero		1


	//   ....[13]....
        /*0200*/ 	.word	0x000009c0
        /*0204*/ 	.word	0x000000ff
        /*0208*/ 	.word	0x00000068
        /*020c*/ 	.short	0x0100
        /*020e*/ 	.byte	0x06
	.zero		1


	//   ....[14]....
        /*0210*/ 	.word	0x00000af0
        /*0214*/ 	.word	0x000000ff
        /*0218*/ 	.word	0x00000070
        /*021c*/ 	.short	0x0100
        /*021e*/ 	.byte	0x07
	.zero		1


	//   ....[15]....
        /*0220*/ 	.word	0x00000b00
        /*0224*/ 	.word	0x000000ff
        /*0228*/ 	.word	0x00000090
        /*022c*/ 	.short	0x0100
        /*022e*/ 	.byte	0x07
	.zero		1


	//   ....[16]....
        /*0230*/ 	.word	0x00000b10
        /*0234*/ 	.word	0x000000ff
        /*0238*/ 	.word	0x00000078
        /*023c*/ 	.short	0x0100
        /*023e*/ 	.byte	0x07
	.zero		1


	//   ....[17]....
        /*0240*/ 	.word	0x00000b20
        /*0244*/ 	.word	0x000000ff
        /*0248*/ 	.word	0x00000098
        /*024c*/ 	.short	0x0100
        /*024e*/ 	.byte	0x07
	.zero		1


	//   ....[18]....
        /*0250*/ 	.word	0x00000b30
        /*0254*/ 	.word	0x000000ff
        /*0258*/ 	.word	0x00000080
        /*025c*/ 	.short	0x0100
        /*025e*/ 	.byte	0x07
	.zero		1


	//   ....[19]....
        /*0260*/ 	.word	0x00000b40
        /*0264*/ 	.word	0x000000ff
        /*0268*/ 	.word	0x000000a0
        /*026c*/ 	.short	0x0100
        /*026e*/ 	.byte	0x07
	.zero		1


	//   ....[20]....
        /*0270*/ 	.word	0x00000b50
        /*0274*/ 	.word	0x000000ff
        /*0278*/ 	.word	0x00000088
        /*027c*/ 	.short	0x0100
        /*027e*/ 	.byte	0x07
	.zero		1


	//   ....[21]....
        /*0280*/ 	.word	0x00000b60
        /*0284*/ 	.word	0x000000ff
        /*0288*/ 	.word	0x000000a8
        /*028c*/ 	.short	0x0100
        /*028e*/ 	.byte	0x07
	.zero		1


	//   ....[22]....
        /*0290*/ 	.word	0x00000c50
        /*0294*/ 	.word	0x000000ff
        /*0298*/ 	.word	0x000000b0
        /*029c*/ 	.short	0x0100
        /*029e*/ 	.byte	0x06
	.zero		1


	//   ....[23]....
        /*02a0*/ 	.word	0x00000c60
        /*02a4*/ 	.word	0x000000ff
        /*02a8*/ 	.word	0x000000c0
        /*02ac*/ 	.short	0x0100
        /*02ae*/ 	.byte	0x06
	.zero		1


	//   ....[24]....
        /*02b0*/ 	.word	0x00000c70
        /*02b4*/ 	.word	0x000000ff
        /*02b8*/ 	.word	0x000000b8
        /*02bc*/ 	.short	0x0100
        /*02be*/ 	.byte	0x06
	.zero		1


	//   ....[25]....
        /*02c0*/ 	.word	0x00000c80
        /*02c4*/ 	.word	0x000000ff
        /*02c8*/ 	.word	0x000000c8
        /*02cc*/ 	.short	0x0100
        /*02ce*/ 	.byte	0x06
	.zero		1


	//   ....[26]....
        /*02d0*/ 	.word	0x000017a0
        /*02d4*/ 	.word	0x00000003
        /*02d8*/ 	.word	0x000000c0
        /*02dc*/ 	.short	0x010a
        /*02de*/ 	.byte	0xff
	.zero		1


	//   ....[27]....
        /*02e0*/ 	.word	0x000017d0
        /*02e4*/ 	.word	0x00000003
        /*02e8*/ 	.word	0x000000b0
        /*02ec*/ 	.short	0x0101
        /*02ee*/ 	.byte	0xff
	.zero		1


	//   ....[28]....
        /*02f0*/ 	.word	0x000018a0
        /*02f4*/ 	.word	0x000000ff
        /*02f8*/ 	.word	0x00000018
        /*02fc*/ 	.short	0x010a
        /*02fe*/ 	.byte	0x05
	.zero		1


	//   ....[29]....
        /*0300*/ 	.word	0x00001920
        /*0304*/ 	.word	0x000000ff
        /*0308*/ 	.word	0x00000018
        /*030c*/ 	.short	0x010a
        /*030e*/ 	.byte	0x21
	.zero		1


	//   ....[30]....
        /*0310*/ 	.word	0x00001ab0
        /*0314*/ 	.word	0x000000ff
        /*0318*/ 	.word	0x00000018
        /*031c*/ 	.short	0x010a
        /*031e*/ 	.byte	0x05
	.zero		1


	//   ....[31]....
        /*0320*/ 	.word	0x00001ca0
        /*0324*/ 	.word	0x000000ff
        /*0328*/ 	.word	0x00000048
        /*032c*/ 	.short	0x0101
        /*032e*/ 	.byte	0x07
	.zero		1


	//   ....[32]....
        /*0330*/ 	.word	0x00001cc0
        /*0334*/ 	.word	0x000000ff
        /*0338*/ 	.word	0x00000018
        /*033c*/ 	.short	0x010a
        /*033e*/ 	.byte	0x05
	.zero		1


	//   ....[33]....
        /*0340*/ 	.word	0x00001d40
        /*0344*/ 	.word	0x000000ff
        /*0348*/ 	.word	0x00000018
        /*034c*/ 	.short	0x010a
        /*034e*/ 	.byte	0x21
	.zero		1


	//   ....[34]....
        /*0350*/ 	.word	0x00001ed0
        /*0354*/ 	.word	0x000000ff
        /*0358*/ 	.word	0x00000018
        /*035c*/ 	.short	0x010a
        /*035e*/ 	.byte	0x05
	.zero		1


	//   ....[35]....
        /*0360*/ 	.word	0x000020d0
        /*0364*/ 	.word	0x00000003
        /*0368*/ 	.word	0x00000050
        /*036c*/ 	.short	0x010a
        /*036e*/ 	.byte	0xff
	.zero		1


	//   ....[36]....
        /*0370*/ 	.word	0x00002220
        /*0374*/ 	.word	0x00000000
        /*0378*/ 	.word	0x00000000
        /*037c*/ 	.short	0x0101
        /*037e*/ 	.byte	0xff
	.zero		1


	//   ....[37]....
        /*0380*/ 	.word	0x000027c0
        /*0384*/ 	.word	0x000000ff
        /*0388*/ 	.word	0x00000000
        /*038c*/ 	.short	0x010a
        /*038e*/ 	.byte	0x04
	.zero		1


	//   ....[38]....
        /*0390*/ 	.word	0x00002850
        /*0394*/ 	.word	0x000000ff
        /*0398*/ 	.word	0x00000000
        /*039c*/ 	.short	0x010a
        /*039e*/ 	.byte	0x04
	.zero		1


	//   ....[39]....
        /*03a0*/ 	.word	0x000028f0
        /*03a4*/ 	.word	0x00000000
        /*03a8*/ 	.word	0x00000000
        /*03ac*/ 	.short	0x010a
        /*03ae*/ 	.byte	0xff
	.zero		1


	//   ....[40]....
        /*03b0*/ 	.word	0x00002a10
        /*03b4*/ 	.word	0x00000002
        /*03b8*/ 	.word	0x000000b0
        /*03bc*/ 	.short	0x010a
        /*03be*/ 	.byte	0xff
	.zero		1


	//   ....[41]....
        /*03c0*/ 	.word	0x00002a70
        /*03c4*/ 	.word	0x00000004
        /*03c8*/ 	.word	0x00000000
        /*03cc*/ 	.short	0x0101
        /*03ce*/ 	.byte	0xff
	.zero		1


	//   ....[42]....
        /*03d0*/ 	.word	0x00002a90
        /*03d4*/ 	.word	0x000000ff
        /*03d8*/ 	.word	0x00000060
        /*03dc*/ 	.short	0x010a
        /*03de*/ 	.byte	0x05
	.zero		1


	//   ....[43]....
        /*03e0*/ 	.word	0x00002bb0
        /*03e4*/ 	.word	0x00000002
        /*03e8*/ 	.word	0x00000050
        /*03ec*/ 	.short	0x010a
        /*03ee*/ 	.byte	0xff
	.zero		1


	//   ....[44]....
        /*03f0*/ 	.word	0x00002cc0
        /*03f4*/ 	.word	0x00000002
        /*03f8*/ 	.word	0x00000000
        /*03fc*/ 	.short	0x0101
        /*03fe*/ 	.byte	0xff
	.zero		1


	//   ....[45]....
        /*0400*/ 	.word	0x00002d50
        /*0404*/ 	.word	0x000000ff
        /*0408*/ 	.word	0x00000060
        /*040c*/ 	.short	0x0106
        /*040e*/ 	.byte	0x05
	.zero		1


	//   ....[46]....
        /*0410*/ 	.word	0x00002d70
        /*0414*/ 	.word	0x000000ff
        /*0418*/ 	.word	0x00000060
        /*041c*/ 	.short	0x010a
        /*041e*/ 	.byte	0x05
	.zero		1


	//   ....[47]....
        /*0420*/ 	.word	0x00002e00
        /*0424*/ 	.word	0x000000ff
        /*0428*/ 	.word	0x00000060
        /*042c*/ 	.short	0x0106
        /*042e*/ 	.byte	0x04
	.zero		1


	//   ....[48]....
        /*0430*/ 	.word	0x00002e40
        /*0434*/ 	.word	0x00000000
        /*0438*/ 	.word	0x00000060
        /*043c*/ 	.short	0x010a
        /*043e*/ 	.byte	0xff
	.zero		1


	//   ....[49]....
        /*0440*/ 	.word	0x00003410
        /*0444*/ 	.word	0x00000000
        /*0448*/ 	.word	0x00000050
        /*044c*/ 	.short	0x010a
        /*044e*/ 	.byte	0xff
	.zero		1


	//   ....[50]....
        /*0450*/ 	.word	0x00003520
        /*0454*/ 	.word	0x00000003
        /*0458*/ 	.word	0x00000000
        /*045c*/ 	.short	0x0101
        /*045e*/ 	.byte	0xff
	.zero		1


	//   ....[51]....
        /*0460*/ 	.word	0x00003530
        /*0464*/ 	.word	0x000000ff
        /*0468*/ 	.word	0x00000000
        /*046c*/ 	.short	0x010a
        /*046e*/ 	.byte	0x05
	.zero		1


	//   ....[52]....
        /*0470*/ 	.word	0x000035a0
        /*0474*/ 	.word	0x000000ff
        /*0478*/ 	.word	0x00000090
        /*047c*/ 	.short	0x010a
        /*047e*/ 	.byte	0x0f
	.zero		1


	//   ....[53]....
        /*0480*/ 	.word	0x00003670
        /*0484*/ 	.word	0x000000ff
        /*0488*/ 	.word	0x00000000
        /*048c*/ 	.short	0x010a
        /*048e*/ 	.byte	0x16
	.zero		1


	//   ....[54]....
        /*0490*/ 	.word	0x000037a0
        /*0494*/ 	.word	0x000000ff
        /*0498*/ 	.word	0x00000000
        /*049c*/ 	.short	0x010a
        /*049e*/ 	.byte	0x06
	.zero		1


	//   ....[55]....
        /*04a0*/ 	.word	0x00003b80
        /*04a4*/ 	.word	0x000000ff
        /*04a8*/ 	.word	0x00000000
        /*04ac*/ 	.short	0x010a
        /*04ae*/ 	.byte	0x05
	.zero		1


	//   ....[56]....
        /*04b0*/ 	.word	0x00003c10
        /*04b4*/ 	.word	0x000000ff
        /*04b8*/ 	.word	0x00000000
        /*04bc*/ 	.short	0x010a
        /*04be*/ 	.byte	0x05
	.zero		1


	//   ....[57]....
        /*04c0*/ 	.word	0x00003ca0
        /*04c4*/ 	.word	0x000000ff
        /*04c8*/ 	.word	0x00000000
        /*04cc*/ 	.short	0x010a
        /*04ce*/ 	.byte	0x05
	.zero		1


	//   ....[58]....
        /*04d0*/ 	.word	0x00003d30
        /*04d4*/ 	.word	0x000000ff
        /*04d8*/ 	.word	0x00000000
        /*04dc*/ 	.short	0x010a
        /*04de*/ 	.byte	0x06
	.zero		1


	//   ....[59]....
        /*04e0*/ 	.word	0x00004220
        /*04e4*/ 	.word	0x00000003
        /*04e8*/ 	.word	0x00000050
        /*04ec*/ 	.short	0x010a
        /*04ee*/ 	.byte	0xff
	.zero		1


	//   ....[60]....
        /*04f0*/ 	.word	0x00004390
        /*04f4*/ 	.word	0x00000000
        /*04f8*/ 	.word	0x00000000
        /*04fc*/ 	.short	0x0101
        /*04fe*/ 	.byte	0xff
	.zero		1


	//   ....[61]....
        /*0500*/ 	.word	0x00004850
        /*0504*/ 	.word	0x000000ff
        /*0508*/ 	.word	0x00000048
        /*050c*/ 	.short	0x010a
        /*050e*/ 	.byte	0x1d
	.zero		1


	//   ....[62]....
        /*0510*/ 	.word	0x000049d0
        /*0514*/ 	.word	0x000000ff
        /*0518*/ 	.word	0x00000038
        /*051c*/ 	.short	0x010a
        /*051e*/ 	.byte	0x1d
	.zero		1


	//   ....[63]....
        /*0520*/ 	.word	0x00004ed0
        /*0524*/ 	.word	0x000000ff
        /*0528*/ 	.word	0x00000030
        /*052c*/ 	.short	0x010b
        /*052e*/ 	.byte	0x1d
	.zero		1


	//   ....[64]....
        /*0530*/ 	.word	0x00004ee0
        /*0534*/ 	.word	0x000000ff
        /*0538*/ 	.word	0x00000000
        /*053c*/ 	.short	0x0101
        /*053e*/ 	.byte	0x3c
	.zero		1


	//   ....[65]....
        /*0540*/ 	.word	0x00004f20
        /*0544*/ 	.word	0x00000000
        /*0548*/ 	.word	0x00000038
        /*054c*/ 	.short	0x010a
        /*054e*/ 	.byte	0xff
	.zero		1


	//   ....[66]....
        /*0550*/ 	.word	0x000051b0
        /*0554*/ 	.word	0x00000000
        /*0558*/ 	.word	0x00000050
        /*055c*/ 	.short	0x010a
        /*055e*/ 	.byte	0xff
	.zero		1


	//   ....[67]....
        /*0560*/ 	.word	0x00005280
        /*0564*/ 	.word	0x00000000
        /*0568*/ 	.word	0x00000000
        /*056c*/ 	.short	0x0101
        /*056e*/ 	.byte	0xff
	.zero		1


	//   ....[68]....
        /*0570*/ 	.word	0x00005be0
        /*0574*/ 	.word	0x000000ff
        /*0578*/ 	.word	0x00000030
        /*057c*/ 	.short	0x010a
        /*057e*/ 	.byte	0x3f
	.zero		1


	//   ....[69]....
        /*0580*/ 	.word	0x00005bf0
        /*0584*/ 	.word	0x000000ff
        /*0588*/ 	.word	0x00000070
        /*058c*/ 	.short	0x010a
        /*058e*/ 	.byte	0x06
	.zero		1


	//   ....[70]....
        /*0590*/ 	.word	0x00005c70
        /*0594*/ 	.word	0x000000ff
        /*0598*/ 	.word	0x00000030
        /*059c*/ 	.short	0x010a
        /*059e*/ 	.byte	0x3f
	.zero		1


	//   ....[71]....
        /*05a0*/ 	.word	0x00005f30
        /*05a4*/ 	.word	0x000000ff
        /*05a8*/ 	.word	0x00000000
        /*05ac*/ 	.short	0x0101
        /*05ae*/ 	.byte	0x04
	.zero		1


	//   ....[72]....
        /*05b0*/ 	.word	0x00005f70
        /*05b4*/ 	.word	0x000000ff
        /*05b8*/ 	.word	0x00000070
        /*05bc*/ 	.short	0x010a
        /*05be*/ 	.byte	0x04
	.zero		1


	//   ....[73]....
        /*05c0*/ 	.word	0x00008400
        /*05c4*/ 	.word	0x000000ff
        /*05c8*/ 	.word	0x00000000
        /*05cc*/ 	.short	0x0101
        /*05ce*/ 	.byte	0x04
	.zero		1


	//   ....[74]....
        /*05d0*/ 	.word	0x00008e60
        /*05d4*/ 	.word	0x00000003
        /*05d8*/ 	.word	0x000000c0
        /*05dc*/ 	.short	0x010a
        /*05de*/ 	.byte	0xff
	.zero		1


	//   ....[75]....
        /*05e0*/ 	.word	0x00008ec0
        /*05e4*/ 	.word	0x00000000
        /*05e8*/ 	.word	0x00000018
        /*05ec*/ 	.short	0x010a
        /*05ee*/ 	.byte	0xff
	.zero		1


	//   ....[76]....
        /*05f0*/ 	.word	0x00008f20
        /*05f4*/ 	.word	0x00000000
        /*05f8*/ 	.word	0x00000018
        /*05fc*/ 	.short	0x010a
        /*05fe*/ 	.byte	0xff
	.zero		1


	//   ....[77]....
        /*0600*/ 	.word	0x00008f70
        /*0604*/ 	.word	0x00000003
        /*0608*/ 	.word	0x00000050
        /*060c*/ 	.short	0x010a
        /*060e*/ 	.byte	0xff
	.zero		1


	//   ....[78]....
        /*0610*/ 	.word	0x00008fd0
        /*0614*/ 	.word	0x00000000
        /*0618*/ 	.word	0x00000000
        /*061c*/ 	.short	0x010a
        /*061e*/ 	.byte	0xff
	.zero		1


	//   ....[79]....
        /*0620*/ 	.word	0x00009030
        /*0624*/ 	.word	0x00000000
        /*0628*/ 	.word	0x00000000
        /*062c*/ 	.short	0x010a
        /*062e*/ 	.byte	0xff
	.zero		1


	//   ....[80]....
        /*0630*/ 	.word	0x00009080
        /*0634*/ 	.word	0x00000002
        /*0638*/ 	.word	0x000000b0
        /*063c*/ 	.short	0x010a
        /*063e*/ 	.byte	0xff
	.zero		1


	//   ....[81]....
        /*0640*/ 	.word	0x000090e0
        /*0644*/ 	.word	0x00000002
        /*0648*/ 	.word	0x00000060
        /*064c*/ 	.short	0x010a
        /*064e*/ 	.byte	0xff
	.zero		1


	//   ....[82]....
        /*0650*/ 	.word	0x00009130
        /*0654*/ 	.word	0x00000002
        /*0658*/ 	.word	0x00000050
        /*065c*/ 	.short	0x010a
        /*065e*/ 	.byte	0xff
	.zero		1


	//   ....[83]....
        /*0660*/ 	.word	0x00009190
        /*0664*/ 	.word	0x00000000
        /*0668*/ 	.word	0x00000060
        /*066c*/ 	.short	0x010a
        /*066e*/ 	.byte	0xff
	.zero		1


	//   ....[84]....
        /*0670*/ 	.word	0x000091e0
        /*0674*/ 	.word	0x00000000
        /*0678*/ 	.word	0x00000050
        /*067c*/ 	.short	0x010a
        /*067e*/ 	.byte	0xff
	.zero		1


	//   ....[85]....
        /*0680*/ 	.word	0x00009240
        /*0684*/ 	.word	0x00000003
        /*0688*/ 	.word	0x00000090
        /*068c*/ 	.short	0x010a
        /*068e*/ 	.byte	0xff
	.zero		1


	//   ....[86]....
        /*0690*/ 	.word	0x000092a0
        /*0694*/ 	.word	0x00000000
        /*0698*/ 	.word	0x00000000
        /*069c*/ 	.short	0x010a
        /*069e*/ 	.byte	0xff
	.zero		1


	//   ....[87]....
        /*06a0*/ 	.word	0x00009300
        /*06a4*/ 	.word	0x00000000
        /*06a8*/ 	.word	0x00000000
        /*06ac*/ 	.short	0x010a
        /*06ae*/ 	.byte	0xff
	.zero		1


	//   ....[88]....
        /*06b0*/ 	.word	0x00009360
        /*06b4*/ 	.word	0x00000000
        /*06b8*/ 	.word	0x00000000
        /*06bc*/ 	.short	0x010a
        /*06be*/ 	.byte	0xff
	.zero		1


	//   ....[89]....
        /*06c0*/ 	.word	0x000093c0
        /*06c4*/ 	.word	0x00000000
        /*06c8*/ 	.word	0x00000000
        /*06cc*/ 	.short	0x010a
        /*06ce*/ 	.byte	0xff
	.zero		1


	//   ....[90]....
        /*06d0*/ 	.word	0x00009420
        /*06d4*/ 	.word	0x00000000
        /*06d8*/ 	.word	0x00000000
        /*06dc*/ 	.short	0x010a
        /*06de*/ 	.byte	0xff
	.zero		1


	//   ....[91]....
        /*06e0*/ 	.word	0x00009470
        /*06e4*/ 	.word	0x00000003
        /*06e8*/ 	.word	0x00000050
        /*06ec*/ 	.short	0x010a
        /*06ee*/ 	.byte	0xff
	.zero		1


	//   ....[92]....
        /*06f0*/ 	.word	0x000094d0
        /*06f4*/ 	.word	0x00000000
        /*06f8*/ 	.word	0x00000048
        /*06fc*/ 	.short	0x010a
        /*06fe*/ 	.byte	0xff
	.zero		1


	//   ....[93]....
        /*0700*/ 	.word	0x00009530
        /*0704*/ 	.word	0x00000003
        /*0708*/ 	.word	0x00000038
        /*070c*/ 	.short	0x010a
        /*070e*/ 	.byte	0xff
	.zero		1


	//   ....[94]....
        /*0710*/ 	.word	0x00009580
        /*0714*/ 	.word	0x00000000
        /*0718*/ 	.word	0x00000050
        /*071c*/ 	.short	0x010a
        /*071e*/ 	.byte	0xff
	.zero		1


	//   ....[95]....
        /*0720*/ 	.word	0x000095e0
        /*0724*/ 	.word	0x00000000
        /*0728*/ 	.word	0x00000030
        /*072c*/ 	.short	0x010a
        /*072e*/ 	.byte	0xff
	.zero		1


	//   ....[96]....
        /*0730*/ 	.word	0x00009660
        /*0734*/ 	.word	0x00000000
        /*0738*/ 	.word	0x00000070
        /*073c*/ 	.short	0x010a
        /*073e*/ 	.byte	0xff
	.zero		1


	//----- nvinfo : EIATTR_NUM_MBARRIERS
	.align		4
.L_44:
        /*0740*/ 	.byte	0x03, 0x38
        /*0742*/ 	.short	0x001a


	//----- nvinfo : EIATTR_EXIT_INSTR_OFFSETS
	.align		4
        /*0744*/ 	.byte	0x04, 0x1c
        /*0746*/ 	.short	(.L_46 - .L_45)


	//   ....[0]....
.L_45:
        /*0748*/ 	.word	0x00002920


	//   ....[1]....
        /*074c*/ 	.word	0x00002e10


	//   ....[2]....
        /*0750*/ 	.word	0x00002e70


	//   ....[3]....
        /*0754*/ 	.word	0x00003f90


	//   ....[4]....
        /*0758*/ 	.word	0x00004f50


	//   ....[5]....
        /*075c*/ 	.word	0x00004f90


	//   ....[6]....
        /*0760*/ 	.word	0x00008e50


	//----- nvinfo : EIATTR_MAX_THREADS
	.align		4
.L_46:
        /*0764*/ 	.byte	0x04, 0x05
        /*0766*/ 	.short	(.L_48 - .L_47)
.L_47:
        /*0768*/ 	.word	0x00000100
        /*076c*/ 	.word	0x00000001
        /*0770*/ 	.word	0x00000001


	//----- nvinfo : EIATTR_CRS_STACK_SIZE
	.align		4
.L_48:
        /*0774*/ 	.byte	0x04, 0x1e
        /*0776*/ 	.short	(.L_50 - .L_49)
.L_49:
        /*0778*/ 	.word	0x00000000


	//----- nvinfo : EIATTR_CBANK_PARAM_SIZE
	.align		4
.L_50:
        /*077c*/ 	.byte	0x03, 0x19
        /*077e*/ 	.short	0x0800


	//----- nvinfo : EIATTR_PARAM_CBANK
	.align		4
        /*0780*/ 	.byte	0x04, 0x0a
        /*0782*/ 	.short	(.L_52 - .L_51)
	.align		4
.L_51:
        /*0784*/ 	.word	index@(.nv.constant0._ZN7cutlass13device_kernelINS_4gemm6kernel13GemmUniversalIN4cute5tupleIJiiiiEEENS1_10collective13CollectiveMmaINS1_35MainloopSm100TmaUmmaWarpSpecializedILi3ELi2ELi4ENS5_IJNS4_1CILi2EEENSA_ILi1EEESC_EEEEENS5_IJNSA_ILi64EEENSA_ILi176EEENSA_ILi256EEEEEEaNS5_IJlSC_lEEEaSJ_NS4_8TiledMMAINS4_8MMA_AtomIJNS4_15SM100_MMA_S8_SSIaaiLi64ELi176ELNS4_4UMMA5MajorE0ELSO_0ELNSN_8SaturateE0EEEEEENS4_6LayoutINS5_IJSC_SC_SC_EEENS5_IJNSA_ILi0EEESU_SU_EEEEENS5_IJNS4_10UnderscoreESX_SX_EEEEENS4_13SM90_TMA_LOADENS4_14ComposedLayoutINS4_7SwizzleILi3ELi4ELi3EEENS4_18smem_ptr_flag_bitsILi8EEENSS_INS5_IJNSA_ILi8EEENSA_ILi128EEEEEENS5_IJS17_SC_EEEEEEEvNS4_8identityENS4_23SM90_TMA_LOAD_MULTICASTES1B_vS1C_EENS_8epilogue10collective18CollectiveEpilogueINS1F_23Sm100TmaWarpSpecializedILi1ELi1ELi88ELb0ELb0EEEJSI_NS5_IJNSS_ISF_SC_EENSS_ISG_SC_EEEEEaSJ_aSJ_NS1F_6fusion15FusionCallbacksIS1J_NS1N_17LinearCombinationIaiaiLNS_15FloatRoundStyleE2EEESI_S1M_JEEENS4_5SM1004TMEM4LOAD25SM100_TMEM_LOAD_16dp32b8xES10_NS11_INS12_ILi0ELi4ELi3EEES15_NSS_INS5_IJS16_NSA_ILi16EEEEEENS5_IJS1Y_SC_EEEEEEENS4_39AutoVectorizingCopyWithAssumedAlignmentILi128EEENS4_14SM90_TMA_STOREES22_S24_S24_EEEvvEEEEvNT_6ParamsE)
        /*0788*/ 	.short	0x0380
        /*078a*/ 	.short	0x0800


	//----- nvinfo : EIATTR_SW_WAR
	.align		4
.L_52:
        /*078c*/ 	.byte	0x04, 0x36
        /*078e*/ 	.short	(.L_54 - .L_53)
.L_53:
        /*0790*/ 	.word	0x00000008
.L_54:


//--------------------- .nv.callgraph             --------------------------
	.section	.nv.callgraph,"",@"SHT_CUDA_CALLGRAPH"
	.align	4
	.sectionentsize	8
	.align		4
        /*0000*/ 	.word	0x00000000
	.align		4
        /*0004*/ 	.word	0xffffffff
	.align		4
        /*0008*/ 	.word	index@(_ZN7cutlass13device_kernelINS_4gemm6kernel13GemmUniversalIN4cute5tupleIJiiiiEEENS1_10collective13CollectiveMmaINS1_35MainloopSm100TmaUmmaWarpSpecializedILi3ELi2ELi4ENS5_IJNS4_1CILi2EEENSA_ILi1EEESC_EEEEENS5_IJNSA_ILi64EEENSA_ILi176EEENSA_ILi256EEEEEEaNS5_IJlSC_lEEEaSJ_NS4_8TiledMMAINS4_8MMA_AtomIJNS4_15SM100_MMA_S8_SSIaaiLi64ELi176ELNS4_4UMMA5MajorE0ELSO_0ELNSN_8SaturateE0EEEEEENS4_6LayoutINS5_IJSC_SC_SC_EEENS5_IJNSA_ILi0EEESU_SU_EEEEENS5_IJNS4_10UnderscoreESX_SX_EEEEENS4_13SM90_TMA_LOADENS4_14ComposedLayoutINS4_7SwizzleILi3ELi4ELi3EEENS4_18smem_ptr_flag_bitsILi8EEENSS_INS5_IJNSA_ILi8EEENSA_ILi128EEEEEENS5_IJS17_SC_EEEEEEEvNS4_8identityENS4_23SM90_TMA_LOAD_MULTICASTES1B_vS1C_EENS_8epilogue10collective18CollectiveEpilogueINS1F_23Sm100TmaWarpSpecializedILi1ELi1ELi88ELb0ELb0EEEJSI_NS5_IJNSS_ISF_SC_EENSS_ISG_SC_EEEEEaSJ_aSJ_NS1F_6fusion15FusionCallbacksIS1J_NS1N_17LinearCombinationIaiaiLNS_15FloatRoundStyleE2EEESI_S1M_JEEENS4_5SM1004TMEM4LOAD25SM100_TMEM_LOAD_16dp32b8xES10_NS11_INS12_ILi0ELi4ELi3EEES15_NSS_INS5_IJS16_NSA_ILi16EEEEEENS5_IJS1Y_SC_EEEEEEENS4_39AutoVectorizingCopyWithAssumedAlignmentILi128EEENS4_14SM90_TMA_STOREES22_S24_S24_EEEvvEEEEvNT_6ParamsE)
	.align		4
        /*000c*/ 	.word	index@(__assertfail)
	.align		4
        /*0010*/ 	.word	0x00000000
	.align		4
        /*0014*/ 	.word	0xfffffffe
	.align		4
        /*0018*/ 	.word	0x00000000
	.align		4
        /*001c*/ 	.word	0xfffffffd
	.align		4
        /*0020*/ 	.word	0x00000000
	.align		4
        /*0024*/ 	.word	0xfffffffc


//--------------------- .nv.constant4             --------------------------
	.section	.nv.constant4,"a",@progbits
	.align	8
	.align		8
.nv.constant4:
        /*0000*/ 	.dword	__assertfail
	.align		8
        /*0008*/ 	.dword	__unnamed_1
	.align		8
        /*0010*/ 	.dword	_ZN40_INTERNAL_5f9b9380_4_k_cu_3bd099d8_319934cuda3std3__45__cpo5beginE
	.align		8
        /*0018*/ 	.dword	_ZN40_INTERNAL_5f9b9380_4_k_cu_3bd099d8_319934cuda3std3__45__cpo3endE
	.align		8
        /*0020*/ 	.dword	_ZN40_INTERNAL_5f9b9380_4_k_cu_3bd099d8_319934cuda3std3__45__cpo6cbeginE
	.align		8
        /*0028*/ 	.dword	_ZN40_INTERNAL_5f9b9380_4_k_cu_3bd099d8_319934cuda3std3__45__cpo4cendE
	.align		8
        /*0030*/ 	.dword	_ZN40_INTERNAL_5f9b9380_4_k_cu_3bd099d8_319934cuda3std3__442_GLOBAL__N__5f9b9380_4_k_cu_3bd099d8_319936ignoreE
	.align		8
        /*0038*/ 	.dword	_ZN40_INTERNAL_5f9b9380_4_k_cu_3bd099d8_319934cuda3std3__419piecewise_constructE
	.align		8
        /*0040*/ 	.dword	_ZN40_INTERNAL_5f9b9380_4_k_cu_3bd099d8_319934cuda3std3__48in_placeE
	.align		8
        /*0048*/ 	.dword	_ZN40_INTERNAL_5f9b9380_4_k_cu_3bd099d8_319934cuda3std6ranges3__45__cpo4swapE
	.align		8
        /*0050*/ 	.dword	_ZN40_INTERNAL_5f9b9380_4_k_cu_3bd099d8_319934cuda3std6ranges3__45__cpo9iter_moveE
	.align		8
        /*0058*/ 	.dword	_ZN40_INTERNAL_5f9b9380_4_k_cu_3bd099d8_319934cute7productE
	.align		8
        /*0060*/ 	.dword	_ZN40_INTERNAL_5f9b9380_4_k_cu_3bd099d8_319934cute1_E
	.align		8
        /*0068*/ 	.dword	$str$25
	.align		8
        /*0070*/ 	.dword	$str$26


//--------------------- .text._ZN7cutlass13device_kernelINS_4gemm6kernel13GemmUniversalIN4cute5tupleIJiiiiEEENS1_10collective13CollectiveMmaINS1_35MainloopSm100TmaUmmaWarpSpecializedILi3ELi2ELi4ENS5_IJNS4_1CILi2EEENSA_ILi1EEESC_EEEEENS5_IJNSA_ILi64EEENSA_ILi176EEENSA_ILi256EEEEEEaNS5_IJlSC_lEEEaSJ_NS4_8TiledMMAINS4_8MMA_AtomIJNS4_15SM100_MMA_S8_SSIaaiLi64ELi176ELNS4_4UMMA5MajorE0ELSO_0ELNSN_8SaturateE0EEEEEENS4_6LayoutINS5_IJSC_SC_SC_EEENS5_IJNSA_ILi0EEESU_SU_EEEEENS5_IJNS4_10UnderscoreESX_SX_EEEEENS4_13SM90_TMA_LOADENS4_14ComposedLayoutINS4_7SwizzleILi3ELi4ELi3EEENS4_18smem_ptr_flag_bitsILi8EEENSS_INS5_IJNSA_ILi8EEENSA_ILi128EEEEEENS5_IJS17_SC_EEEEEEEvNS4_8identityENS4_23SM90_TMA_LOAD_MULTICASTES1B_vS1C_EENS_8epilogue10collective18CollectiveEpilogueINS1F_23Sm100TmaWarpSpecializedILi1ELi1ELi88ELb0ELb0EEEJSI_NS5_IJNSS_ISF_SC_EENSS_ISG_SC_EEEEEaSJ_aSJ_NS1F_6fusion15FusionCallbacksIS1J_NS1N_17LinearCombinationIaiaiLNS_15FloatRoundStyleE2EEESI_S1M_JEEENS4_5SM1004TMEM4LOAD25SM100_TMEM_LOAD_16dp32b8xES10_NS11_INS12_ILi0ELi4ELi3EEES15_NSS_INS5_IJS16_NSA_ILi16EEEEEENS5_IJS1Y_SC_EEEEEEENS4_39AutoVectorizingCopyWithAssumedAlignmentILi128EEENS4_14SM90_TMA_STOREES22_S24_S24_EEEvvEEEEvNT_6ParamsE --------------------------
	.section	.text._ZN7cutlass13device_kernelINS_4gemm6kernel13GemmUniversalIN4cute5tupleIJiiiiEEENS1_10collective13CollectiveMmaINS1_35MainloopSm100TmaUmmaWarpSpecializedILi3ELi2ELi4ENS5_IJNS4_1CILi2EEENSA_ILi1EEESC_EEEEENS5_IJNSA_ILi64EEENSA_ILi176EEENSA_ILi256EEEEEEaNS5_IJlSC_lEEEaSJ_NS4_8TiledMMAINS4_8MMA_AtomIJNS4_15SM100_MMA_S8_SSIaaiLi64ELi176ELNS4_4UMMA5MajorE0ELSO_0ELNSN_8SaturateE0EEEEEENS4_6LayoutINS5_IJSC_SC_SC_EEENS5_IJNSA_ILi0EEESU_SU_EEEEENS5_IJNS4_10UnderscoreESX_SX_EEEEENS4_13SM90_TMA_LOADENS4_14ComposedLayoutINS4_7SwizzleILi3ELi4ELi3EEENS4_18smem_ptr_flag_bitsILi8EEENSS_INS5_IJNSA_ILi8EEENSA_ILi128EEEEEENS5_IJS17_SC_EEEEEEEvNS4_8identityENS4_23SM90_TMA_LOAD_MULTICASTES1B_vS1C_EENS_8epilogue10collective18CollectiveEpilogueINS1F_23Sm100TmaWarpSpecializedILi1ELi1ELi88ELb0ELb0EEEJSI_NS5_IJNSS_ISF_SC_EENSS_ISG_SC_EEEEEaSJ_aSJ_NS1F_6fusion15FusionCallbacksIS1J_NS1N_17LinearCombinationIaiaiLNS_15FloatRoundStyleE2EEESI_S1M_JEEENS4_5SM1004TMEM4LOAD25SM100_TMEM_LOAD_16dp32b8xES10_NS11_INS12_ILi0ELi4ELi3EEES15_NSS_INS5_IJS16_NSA_ILi16EEEEEENS5_IJS1Y_SC_EEEEEEENS4_39AutoVectorizingCopyWithAssumedAlignmentILi128EEENS4_14SM90_TMA_STOREES22_S24_S24_EEEvvEEEEvNT_6ParamsE,"ax",@progbits
	.align	128
.text._ZN7cutlass13device_kernelINS_4gemm6kernel13GemmUniversalIN4cute5tupleIJiiiiEEENS1_10collective13CollectiveMmaINS1_35MainloopSm100TmaUmmaWarpSpecializedILi3ELi2ELi4ENS5_IJNS4_1CILi2EEENSA_ILi1EEESC_EEEEENS5_IJNSA_ILi64EEENSA_ILi176EEENSA_ILi256EEEEEEaNS5_IJlSC_lEEEaSJ_NS4_8TiledMMAINS4_8MMA_AtomIJNS4_15SM100_MMA_S8_SSIaaiLi64ELi176ELNS4_4UMMA5MajorE0ELSO_0ELNSN_8SaturateE0EEEEEENS4_6LayoutINS5_IJSC_SC_SC_EEENS5_IJNSA_ILi0EEESU_SU_EEEEENS5_IJNS4_10UnderscoreESX_SX_EEEEENS4_13SM90_TMA_LOADENS4_14ComposedLayoutINS4_7SwizzleILi3ELi4ELi3EEENS4_18smem_ptr_flag_bitsILi8EEENSS_INS5_IJNSA_ILi8EEENSA_ILi128EEEEEENS5_IJS17_SC_EEEEEEEvNS4_8identityENS4_23SM90_TMA_LOAD_MULTICASTES1B_vS1C_EENS_8epilogue10collective18CollectiveEpilogueINS1F_23Sm100TmaWarpSpecializedILi1ELi1ELi88ELb0ELb0EEEJSI_NS5_IJNSS_ISF_SC_EENSS_ISG_SC_EEEEEaSJ_aSJ_NS1F_6fusion15FusionCallbacksIS1J_NS1N_17LinearCombinationIaiaiLNS_15FloatRoundStyleE2EEESI_S1M_JEEENS4_5SM1004TMEM4LOAD25SM100_TMEM_LOAD_16dp32b8xES10_NS11_INS12_ILi0ELi4ELi3EEES15_NSS_INS5_IJS16_NSA_ILi16EEEEEENS5_IJS1Y_SC_EEEEEEENS4_39AutoVectorizingCopyWithAssumedAlignmentILi128EEENS4_14SM90_TMA_STOREES22_S24_S24_EEEvvEEEEvNT_6ParamsE:
        .type           _ZN7cutlass13device_kernelINS_4gemm6kernel13GemmUniversalIN4cute5tupleIJiiiiEEENS1_10collective13CollectiveMmaINS1_35MainloopSm100TmaUmmaWarpSpecializedILi3ELi2ELi4ENS5_IJNS4_1CILi2EEENSA_ILi1EEESC_EEEEENS5_IJNSA_ILi64EEENSA_ILi176EEENSA_ILi256EEEEEEaNS5_IJlSC_lEEEaSJ_NS4_8TiledMMAINS4_8MMA_AtomIJNS4_15SM100_MMA_S8_SSIaaiLi64ELi176ELNS4_4UMMA5MajorE0ELSO_0ELNSN_8SaturateE0EEEEEENS4_6LayoutINS5_IJSC_SC_SC_EEENS5_IJNSA_ILi0EEESU_SU_EEEEENS5_IJNS4_10UnderscoreESX_SX_EEEEENS4_13SM90_TMA_LOADENS4_14ComposedLayoutINS4_7SwizzleILi3ELi4ELi3EEENS4_18smem_ptr_flag_bitsILi8EEENSS_INS5_IJNSA_ILi8EEENSA_ILi128EEEEEENS5_IJS17_SC_EEEEEEEvNS4_8identityENS4_23SM90_TMA_LOAD_MULTICASTES1B_vS1C_EENS_8epilogue10collective18CollectiveEpilogueINS1F_23Sm100TmaWarpSpecializedILi1ELi1ELi88ELb0ELb0EEEJSI_NS5_IJNSS_ISF_SC_EENSS_ISG_SC_EEEEEaSJ_aSJ_NS1F_6fusion15FusionCallbacksIS1J_NS1N_17LinearCombinationIaiaiLNS_15FloatRoundStyleE2EEESI_S1M_JEEENS4_5SM1004TMEM4LOAD25SM100_TMEM_LOAD_16dp32b8xES10_NS11_INS12_ILi0ELi4ELi3EEES15_NSS_INS5_IJS16_NSA_ILi16EEEEEENS5_IJS1Y_SC_EEEEEEENS4_39AutoVectorizingCopyWithAssumedAlignmentILi128EEENS4_14SM90_TMA_STOREES22_S24_S24_EEEvvEEEEvNT_6ParamsE,@function
        .size           _ZN7cutlass13device_kernelINS_4gemm6kernel13GemmUniversalIN4cute5tupleIJiiiiEEENS1_10collective13CollectiveMmaINS1_35MainloopSm100TmaUmmaWarpSpecializedILi3ELi2ELi4ENS5_IJNS4_1CILi2EEENSA_ILi1EEESC_EEEEENS5_IJNSA_ILi64EEENSA_ILi176EEENSA_ILi256EEEEEEaNS5_IJlSC_lEEEaSJ_NS4_8TiledMMAINS4_8MMA_AtomIJNS4_15SM100_MMA_S8_SSIaaiLi64ELi176ELNS4_4UMMA5MajorE0ELSO_0ELNSN_8SaturateE0EEEEEENS4_6LayoutINS5_IJSC_SC_SC_EEENS5_IJNSA_ILi0EEESU_SU_EEEEENS5_IJNS4_10UnderscoreESX_SX_EEEEENS4_13SM90_TMA_LOADENS4_14ComposedLayoutINS4_7SwizzleILi3ELi4ELi3EEENS4_18smem_ptr_flag_bitsILi8EEENSS_INS5_IJNSA_ILi8EEENSA_ILi128EEEEEENS5_IJS17_SC_EEEEEEEvNS4_8identityENS4_23SM90_TMA_LOAD_MULTICASTES1B_vS1C_EENS_8epilogue10collective18CollectiveEpilogueINS1F_23Sm100TmaWarpSpecializedILi1ELi1ELi88ELb0ELb0EEEJSI_NS5_IJNSS_ISF_SC_EENSS_ISG_SC_EEEEEaSJ_aSJ_NS1F_6fusion15FusionCallbacksIS1J_NS1N_17LinearCombinationIaiaiLNS_15FloatRoundStyleE2EEESI_S1M_JEEENS4_5SM1004TMEM4LOAD25SM100_TMEM_LOAD_16dp32b8xES10_NS11_INS12_ILi0ELi4ELi3EEES15_NSS_INS5_IJS16_NSA_ILi16EEEEEENS5_IJS1Y_SC_EEEEEEENS4_39AutoVectorizingCopyWithAssumedAlignmentILi128EEENS4_14SM90_TMA_STOREES22_S24_S24_EEEvvEEEEvNT_6ParamsE,(.L_x_139 - _ZN7cutlass13device_kernelINS_4gemm6kernel13GemmUniversalIN4cute5tupleIJiiiiEEENS1_10collective13CollectiveMmaINS1_35MainloopSm100TmaUmmaWarpSpecializedILi3ELi2ELi4ENS5_IJNS4_1CILi2EEENSA_ILi1EEESC_EEEEENS5_IJNSA_ILi64EEENSA_ILi176EEENSA_ILi256EEEEEEaNS5_IJlSC_lEEEaSJ_NS4_8TiledMMAINS4_8MMA_AtomIJNS4_15SM100_MMA_S8_SSIaaiLi64ELi176ELNS4_4UMMA5MajorE0ELSO_0ELNSN_8SaturateE0EEEEEENS4_6LayoutINS5_IJSC_SC_SC_EEENS5_IJNSA_ILi0EEESU_SU_EEEEENS5_IJNS4_10UnderscoreESX_SX_EEEEENS4_13SM90_TMA_LOADENS4_14ComposedLayoutINS4_7SwizzleILi3ELi4ELi3EEENS4_18smem_ptr_flag_bitsILi8EEENSS_INS5_IJNSA_ILi8EEENSA_ILi128EEEEEENS5_IJS17_SC_EEEEEEEvNS4_8identityENS4_23SM90_TMA_LOAD_MULTICASTES1B_vS1C_EENS_8epilogue10collective18CollectiveEpilogueINS1F_23Sm100TmaWarpSpecializedILi1ELi1ELi88ELb0ELb0EEEJSI_NS5_IJNSS_ISF_SC_EENSS_ISG_SC_EEEEEaSJ_aSJ_NS1F_6fusion15FusionCallbacksIS1J_NS1N_17LinearCombinationIaiaiLNS_15FloatRoundStyleE2EEESI_S1M_JEEENS4_5SM1004TMEM4LOAD25SM100_TMEM_LOAD_16dp32b8xES10_NS11_INS12_ILi0ELi4ELi3EEES15_NSS_INS5_IJS16_NSA_ILi16EEEEEENS5_IJS1Y_SC_EEEEEEENS4_39AutoVectorizingCopyWithAssumedAlignmentILi128EEENS4_14SM90_TMA_STOREES22_S24_S24_EEEvvEEEEvNT_6ParamsE)
        .other          _ZN7cutlass13device_kernelINS_4gemm6kernel13GemmUniversalIN4cute5tupleIJiiiiEEENS1_10collective13CollectiveMmaINS1_35MainloopSm100TmaUmmaWarpSpecializedILi3ELi2ELi4ENS5_IJNS4_1CILi2EEENSA_ILi1EEESC_EEEEENS5_IJNSA_ILi64EEENSA_ILi176EEENSA_ILi256EEEEEEaNS5_IJlSC_lEEEaSJ_NS4_8TiledMMAINS4_8MMA_AtomIJNS4_15SM100_MMA_S8_SSIaaiLi64ELi176ELNS4_4UMMA5MajorE0ELSO_0ELNSN_8SaturateE0EEEEEENS4_6LayoutINS5_IJSC_SC_SC_EEENS5_IJNSA_ILi0EEESU_SU_EEEEENS5_IJNS4_10UnderscoreESX_SX_EEEEENS4_13SM90_TMA_LOADENS4_14ComposedLayoutINS4_7SwizzleILi3ELi4ELi3EEENS4_18smem_ptr_flag_bitsILi8EEENSS_INS5_IJNSA_ILi8EEENSA_ILi128EEEEEENS5_IJS17_SC_EEEEEEEvNS4_8identityENS4_23SM90_TMA_LOAD_MULTICASTES1B_vS1C_EENS_8epilogue10collective18CollectiveEpilogueINS1F_23Sm100TmaWarpSpecializedILi1ELi1ELi88ELb0ELb0EEEJSI_NS5_IJNSS_ISF_SC_EENSS_ISG_SC_EEEEEaSJ_aSJ_NS1F_6fusion15FusionCallbacksIS1J_NS1N_17LinearCombinationIaiaiLNS_15FloatRoundStyleE2EEESI_S1M_JEEENS4_5SM1004TMEM4LOAD25SM100_TMEM_LOAD_16dp32b8xES10_NS11_INS12_ILi0ELi4ELi3EEES15_NSS_INS5_IJS16_NSA_ILi16EEEEEENS5_IJS1Y_SC_EEEEEEENS4_39AutoVectorizingCopyWithAssumedAlignmentILi128EEENS4_14SM90_TMA_STOREES22_S24_S24_EEEvvEEEEvNT_6ParamsE,@"STO_CUDA_ENTRY STV_DEFAULT"
_ZN7cutlass13device_kernelINS_4gemm6kernel13GemmUniversalIN4cute5tupleIJiiiiEEENS1_10collective13CollectiveMmaINS1_35MainloopSm100TmaUmmaWarpSpecializedILi3ELi2ELi4ENS5_IJNS4_1CILi2EEENSA_ILi1EEESC_EEEEENS5_IJNSA_ILi64EEENSA_ILi176EEENSA_ILi256EEEEEEaNS5_IJlSC_lEEEaSJ_NS4_8TiledMMAINS4_8MMA_AtomIJNS4_15SM100_MMA_S8_SSIaaiLi64ELi176ELNS4_4UMMA5MajorE0ELSO_0ELNSN_8SaturateE0EEEEEENS4_6LayoutINS5_IJSC_SC_SC_EEENS5_IJNSA_ILi0EEESU_SU_EEEEENS5_IJNS4_10UnderscoreESX_SX_EEEEENS4_13SM90_TMA_LOADENS4_14ComposedLayoutINS4_7SwizzleILi3ELi4ELi3EEENS4_18smem_ptr_flag_bitsILi8EEENSS_INS5_IJNSA_ILi8EEENSA_ILi128EEEEEENS5_IJS17_SC_EEEEEEEvNS4_8identityENS4_23SM90_TMA_LOAD_MULTICASTES1B_vS1C_EENS_8epilogue10collective18CollectiveEpilogueINS1F_23Sm100TmaWarpSpecializedILi1ELi1ELi88ELb0ELb0EEEJSI_NS5_IJNSS_ISF_SC_EENSS_ISG_SC_EEEEEaSJ_aSJ_NS1F_6fusion15FusionCallbacksIS1J_NS1N_17LinearCombinationIaiaiLNS_15FloatRoundStyleE2EEESI_S1M_JEEENS4_5SM1004TMEM4LOAD25SM100_TMEM_LOAD_16dp32b8xES10_NS11_INS12_ILi0ELi4ELi3EEES15_NSS_INS5_IJS16_NSA_ILi16EEEEEENS5_IJS1Y_SC_EEEEEEENS4_39AutoVectorizingCopyWithAssumedAlignmentILi128EEENS4_14SM90_TMA_STOREES22_S24_S24_EEEvvEEEEvNT_6ParamsE:
[----:B------:R-:W1:Y:S01]  /*0000*/  LDC R1, c[0x0][0x37c] ;  /* 0x0000df00ff017b82 */ /* 0x000e620000000800 */
[----:B------:R-:W2:Y:S01]  /*0010*/  S2R R194, SR_TID.X ;  /* 0x0000000000c27919 */ /* 0x000ea20000002100 */
[----:B------:R-:W3:Y:S01]  /*0020*/  LDCU.64 UR6, c[0x0][0x890] ;  /* 0x00011200ff0677ac */ /* 0x000ee20008000a00 */
[----:B------:R-:W-:Y:S02]  /*0030*/  PRMT R187, RZ, 0x7610, R187 ;  /* 0x00007610ffbb7816 */ /* 0x000fe400000000bb */
[----:B------:R-:W-:Y:S01]  /*0040*/  ELECT P3, URZ, PT ;  /* 0x0000000000ff782f */ /* 0x000fe20003860000 */
[----:B------:R-:W4:Y:S01]  /*0050*/  LDCU.64 UR56, c[0x0][0x358] ;  /* 0x00006b00ff3877ac */ /* 0x000f220008000a00 */
[----:B---3--:R-:W-:-:S04]  /*0060*/  UISETP.NE.U32.AND UP0, UPT, UR6, URZ, UPT ;  /* 0x000000ff0600728c */ /* 0x008fc8000bf05070 */
[----:B------:R-:W-:Y:S01]  /*0070*/  UISETP.NE.AND.EX UP0, UPT, UR7, URZ, UPT, UP0 ;  /* 0x000000ff0700728c */ /* 0x000fe2000bf05300 */
[----:B--2---:R-:W-:-:S05]  /*0080*/  SHF.R.U32.HI R188, RZ, 0x5, R194 ;  /* 0x00000005ffbc7819 */ /* 0x004fca00000116c2 */
[----:B------:R-:W2:Y:S02]  /*0090*/  SHFL.IDX PT, R0, R188, RZ, 0x1f ;  /* 0x00001fffbc007589 */ /* 0x000ea400000e0000 */
[----:B--2---:R-:W-:Y:S01]  /*00a0*/  R2UR UR5, R0 ;  /* 0x00000000000572ca */ /* 0x004fe200000e0000 */
[----:B-1--4-:R-:W-:-:S14]  /*00b0*/  BRA.U UP0, `(.L_x_0) ;  /* 0x00000001002c7547 */ /* 0x012fdc000b800000 */
[----:B------:R-:W1:Y:S02]  /*00c0*/  LDCU.64 UR8, c[0x0][0x888] ;  /* 0x00011100ff0877ac */ /* 0x000e640008000a00 */
[----:B-1----:R-:W-:-:S04]  /*00d0*/  UISETP.NE.U32.AND UP0, UPT, UR8, URZ, UPT ;  /* 0x000000ff0800728c */ /* 0x002fc8000bf05070 */
[----:B------:R-:W-:-:S09]  /*00e0*/  UISETP.NE.AND.EX UP0, UPT, UR9, URZ, UPT, UP0 ;  /* 0x000000ff0900728c */ /* 0x000fd2000bf05300 */
[----:B------:R-:W-:Y:S05]  /*00f0*/  BRA.U !UP0, `(.L_x_1) ;  /* 0x0000000108147547 */ /* 0x000fea000b800000 */
[----:B------:R-:W1:Y:S02]  /*0100*/  LDC.64 R2, c[0x0][0x888] ;  /* 0x00022200ff027b82 */ /* 0x000e640000000a00 */
[----:B-1----:R-:W2:Y:S01]  /*0110*/  LDG.E R0, desc[UR56][R2.64] ;  /* 0x0000003802007981 */ /* 0x002ea2000c1e1900 */
[----:B------:R-:W-:Y:S01]  /*0120*/  HFMA2 R187, -RZ, RZ, 0, 5.9604644775390625e-08 ;  /* 0x00000001ffbb7431 */ /* 0x000fe200000001ff */
[----:B--2---:R-:W-:Y:S01]  /*0130*/  R2UR UR45, R0 ;  /* 0x00000000002d72ca */ /* 0x004fe200000e0000 */
[----:B------:R-:W-:Y:S05]  /*0140*/  BRA `(.L_x_0) ;  /* 0x0000000000087947 */ /* 0x000fea0003800000 */
.L_x_1:
[----:B------:R-:W-:Y:S01]  /*0150*/  HFMA2 R187, -RZ, RZ, 0, 5.9604644775390625e-08 ;  /* 0x00000001ffbb7431 */ /* 0x000fe200000001ff */
[----:B------:R-:W1:Y:S02]  /*0160*/  LDCU UR45, c[0x0][0x880] ;  /* 0x00011000ff2d77ac */ /* 0x000e640008000800 */
.L_x_0:
[----:B------:R-:W2:Y:S02]  /*0170*/  LDCU.64 UR8, c[0x0][0x8b0] ;  /* 0x00011600ff0877ac */ /* 0x000ea40008000a00 */
[----:B--2---:R-:W-:-:S04]  /*0180*/  UISETP.NE.U32.AND UP0, UPT, UR8, URZ, UPT ;  /* 0x000000ff0800728c */ /* 0x004fc8000bf05070 */
[----:B------:R-:W-:-:S09]  /*0190*/  UISETP.NE.AND.EX UP0, UPT, UR9, URZ, UPT, UP0 ;  /* 0x000000ff0900728c */ /* 0x000fd2000bf05300 */
[----:B------:R-:W-:Y:S05]  /*01a0*/  BRA.U UP0, `(.L_x_2) ;  /* 0x0000000100207547 */ /* 0x000fea000b800000 */
[----:B------:R-:W2:Y:S02]  /*01b0*/  LDCU.64 UR8, c[0x0][0x8a8] ;  /* 0x00011500ff0877ac */ /* 0x000ea40008000a00 */
[----:B--2---:R-:W-:-:S04]  /*01c0*/  UISETP.NE.U32.AND UP0, UPT, UR8, URZ, UPT ;  /* 0x000000ff0800728c */ /* 0x004fc8000bf05070 */
[----:B------:R-:W-:-:S09]  /*01d0*/  UISETP.NE.AND.EX UP0, UPT, UR9, URZ, UPT, UP0 ;  /* 0x000000ff0900728c */ /* 0x000fd2000bf05300 */
[----:B------:R-:W-:Y:S05]  /*01e0*/  BRA.U !UP0, `(.L_x_3) ;  /* 0x00000001080c7547 */ /* 0x000fea000b800000 */
[----:B------:R-:W2:Y:S02]  /*01f0*/  LDC.64 R16, c[0x0][0x8a8] ;  /* 0x00022a00ff107b82 */ /* 0x000ea40000000a00 */
[----:B--2---:R2:W5:Y:S01]  /*0200*/  LDG.E R16, desc[UR56][R16.64] ;  /* 0x0000003810107981 */ /* 0x004562000c1e1900 */
[----:B------:R-:W-:Y:S05]  /*0210*/  BRA `(.L_x_2) ;  /* 0x0000000000047947 */ /* 0x000fea0003800000 */
.L_x_3:
[----:B------:R-:W3:Y:S02]  /*0220*/  LDC R16, c[0x0][0x8a0] ;  /* 0x00022800ff107b82 */ /* 0x000ee40000000800 */
.L_x_2:
[----:B------:R-:W-:Y:S01]  /*0230*/  IMAD.U32 R0, RZ, RZ, UR5 ;  /* 0x00000005ff007e24 */ /* 0x000fe2000f8e00ff */
[----:B------:R-:W-:Y:S04]  /*0240*/  BSSY.RECONVERGENT B0, `(.L_x_4) ;  /* 0x000000c000007945 */ /* 0x000fe80003800200 */
[C---:B------:R-:W-:Y:S02]  /*0250*/  ISETP.NE.OR P1, PT, R0.reuse, 0x1, !P3 ;  /* 0x000000010000780c */ /* 0x040fe40005f25670 */
[----:B------:R-:W-:-:S11]  /*0260*/  ISETP.NE.OR P0, PT, R0, 0x3, !P3 ;  /* 0x000000030000780c */ /* 0x000fd60005f05670 */
[----:B------:R-:W-:Y:S05]  /*0270*/  @P1 BRA `(.L_x_5) ;  /* 0x0000000000201947 */ /* 0x000fea0003800000 */
[----:B------:R-:W4:Y:S02]  /*0280*/  LDCU.64 UR8, c[0x0][0x348] ;  /* 0x00006900ff0877ac */ /* 0x000f240008000a00 */
[----:B----4-:R-:W-:Y:S02]  /*0290*/  UIADD3 UR10, UP1, UPT, UR8, 0x80, URZ ;  /* 0x00000080080a7890 */ /* 0x010fe4000ff3e0ff */
[----:B------:R-:W-:Y:S02]  /*02a0*/  UIADD3 UR8, UP0, UPT, UR8, 0x180, URZ ;  /* 0x0000018008087890 */ /* 0x000fe4000ff1e0ff */
[----:B------:R-:W-:Y:S02]  /*02b0*/  UIADD3.X UR11, UPT, UPT, URZ, UR9, URZ, UP1, !UPT ;  /* 0x00000009ff0b7290 */ /* 0x000fe40008ffe4ff */
[----:B------:R-:W-:-:S07]  /*02c0*/  UIADD3.X UR9, UPT, UPT, URZ, UR9, URZ, UP0, !UPT ;  /* 0x00000009ff097290 */ /* 0x000fce00087fe4ff */
[----:B------:R4:W-:Y:S02]  /*02d0*/  UTMACCTL.PF [UR10] ;  /* 0x000000000a0079b9 */ /* 0x0009e40008040000 */
[----:B------:R4:W-:Y:S02]  /*02e0*/  UTMACCTL.PF [UR8] ;  /* 0x00000000080079b9 */ /* 0x0009e40008040000 */
[----:B----4-:R-:W-:Y:S01]  /*02f0*/  NOP ;  /* 0x0000000000007918 */ /* 0x010fe20000000000 */
.L_x_5:
[----:B-1----:R-:W-:Y:S05]  /*0300*/  BSYNC.RECONVERGENT B0 ;  /* 0x0000000000007941 */ /* 0x002fea0003800200 */
.L_x_4:
[----:B------:R-:W-:Y:S04]  /*0310*/  BSSY.RECONVERGENT B0, `(.L_x_6) ;  /* 0x000000a000007945 */ /* 0x000fe80003800200 */
[----:B------:R-:W-:Y:S05]  /*0320*/  @P0 BRA `(.L_x_7) ;  /* 0x0000000000200947 */ /* 0x000fea0003800000 */
[----:B------:R-:W1:Y:S02]  /*0330*/  LDCU.64 UR8, c[0x0][0x348] ;  /* 0x00006900ff0877ac */ /* 0x000e640008000a00 */
[----:B-1----:R-:W-:Y:S02]  /*0340*/  UIADD3 UR10, UP1, UPT, UR8, 0x580, URZ ;  /* 0x00000580080a7890 */ /* 0x002fe4000ff3e0ff */
[----:B------:R-:W-:Y:S02]  /*0350*/  UIADD3 UR8, UP0, UPT, UR8, 0x680, URZ ;  /* 0x0000068008087890 */ /* 0x000fe4000ff1e0ff */
[----:B------:R-:W-:Y:S02]  /*0360*/  UIADD3.X UR11, UPT, UPT, URZ, UR9, URZ, UP1, !UPT ;  /* 0x00000009ff0b7290 */ /* 0x000fe40008ffe4ff */
[----:B------:R-:W-:-:S07]  /*0370*/  UIADD3.X UR9, UPT, UPT, URZ, UR9, URZ, UP0, !UPT ;  /* 0x00000009ff097290 */ /* 0x000fce00087fe4ff */
[----:B------:R1:W-:Y:S02]  /*0380*/  UTMACCTL.PF [UR10] ;  /* 0x000000000a0079b9 */ /* 0x0003e40008040000 */
[----:B------:R1:W-:Y:S02]  /*0390*/  UTMACCTL.PF [UR8] ;  /* 0x00000000080079b9 */ /* 0x0003e40008040000 */
[----:B-1----:R-:W-:Y:S01]  /*03a0*/  NOP ;  /* 0x0000000000007918 */ /* 0x002fe20000000000 */
.L_x_7:
[----:B------:R-:W-:Y:S05]  /*03b0*/  BSYNC.RECONVERGENT B0 ;  /* 0x0000000000007941 */ /* 0x000fea0003800200 */
.L_x_6:
[----:B------:R-:W1:Y:S01]  /*03c0*/  LDCU.64 UR8, c[0x0][0x888] ;  /* 0x00011100ff0877ac */ /* 0x000e620008000a00 */
[----:B------:R-:W-:Y:S02]  /*03d0*/  UISETP.EQ.U32.AND UP1, UPT, UR6, URZ, UPT ;  /* 0x000000ff0600728c */ /* 0x000fe4000bf22070 */
[----:B------:R-:W-:Y:S02]  /*03e0*/  UPLOP3.LUT UP3, UPT, UPT, UPT, UPT, 0x80, 0x8 ;  /* 0x000000000008789c */ /* 0x000fe40003f6f070 */
[----:B-1----:R-:W-:-:S04]  /*03f0*/  UISETP.NE.U32.AND UP0, UPT, UR8, URZ, UPT ;  /* 0x000000ff0800728c */ /* 0x002fc8000bf05070 */
[----:B------:R-:W-:-:S04]  /*0400*/  UISETP.NE.AND.EX UP2, UPT, UR9, URZ, UPT, UP0 ;  /* 0x000000ff0900728c */ /* 0x000fc8000bf45300 */
[----:B------:R-:W-:-:S04]  /*0410*/  UISETP.EQ.OR.EX UP4, UPT, UR7, URZ, !UP2, UP1 ;  /* 0x000000ff0700728c */ /* 0x000fc8000d782710 */
[----:B------:R-:W-:-:S05]  /*0420*/  UP2UR UR61, UPR, URZ, 0x10 ;  /* 0x00000010ff3d7883 */ /* 0x000fca0008000000 */
[----:B------:R-:W-:Y:S07]  /*0430*/  BRA.U !UP4, `(.L_x_8) ;  /* 0x000000010c1c7547 */ /* 0x000fee000b800000 */
[----:B------:R-:W-:Y:S02]  /*0440*/  UISETP.NE.U32.AND UP1, UPT, UR6, URZ, UPT ;  /* 0x000000ff0600728c */ /* 0x000fe4000bf25070 */
[----:B------:R-:W-:Y:S02]  /*0450*/  UISETP.NE.AND UP0, UPT, UR45, URZ, UPT ;  /* 0x000000ff2d00728c */ /* 0x000fe4000bf05270 */
[----:B------:R-:W-:Y:S02]  /*0460*/  UISETP.NE.AND.EX UP1, UPT, UR7, URZ, UPT, UP1 ;  /* 0x000000ff0700728c */ /* 0x000fe4000bf25310 */
[----:B------:R-:W-:-:S09]  /*0470*/  USEL UR4, URZ, 0xffffffff, UP2 ;  /* 0xffffffffff047887 */ /* 0x000fd20009000000 */
[----:B------:R-:W-:-:S04]  /*0480*/  @!UP1 USEL UR4, URZ, 0xffffffff, UP0 ;  /* 0xffffffffff049887 */ /* 0x000fc80008000000 */
[----:B------:R-:W-:-:S04]  /*0490*/  ULOP3.LUT UR4, UR4, 0x1, URZ, 0xc0, !UPT ;  /* 0x0000000104047892 */ /* 0x000fc8000f8ec0ff */
[----:B------:R-:W-:Y:S02]  /*04a0*/  UISETP.NE.U32.AND UP3, UPT, UR4, 0x1, UPT ;  /* 0x000000010400788c */ /* 0x000fe4000bf65070 */
.L_x_8:
[----:B------:R-:W1:Y:S01]  /*04b0*/  SHFL.IDX PT, R2, R188, RZ, 0x1f ;  /* 0x00001fffbc027589 */ /* 0x000e6200000e0000 */
[----:B------:R-:W-:Y:S01]  /*04c0*/  UISETP.NE.AND UP5, UPT, UR5, 0x2, UPT ;  /* 0x000000020500788c */ /* 0x000fe2000bfa5270 */
[----:B-1----:R-:W-:-:S13]  /*04d0*/  ISETP.NE.AND P0, PT, R2, RZ, PT ;  /* 0x000000ff0200720c */ /* 0x002fda0003f05270 */
[----:B------:R-:W-:Y:S05]  /*04e0*/  @P0 BRA `(.L_x_9) ;  /* 0x0000000000500947 */ /* 0x000fea0003800000 */
[----:B------:R-:W1:Y:S01]  /*04f0*/  S2UR UR7, SR_CgaCtaId ;  /* 0x00000000000779c3 */ /* 0x000e620000008800 */
[----:B------:R-:W-:Y:S01]  /*0500*/  UMOV UR8, 0x400 ;  /* 0x0000040000087882 */ /* 0x000fe20000000000 */
[----:B------:R-:W-:Y:S01]  /*0510*/  UMOV UR6, 0x1 ;  /* 0x0000000100067882 */ /* 0x000fe20000000000 */
[----:B------:R-:W-:Y:S01]  /*0520*/  UMOV UR4, 0x2 ;  /* 0x0000000200047882 */ /* 0x000fe20000000000 */
[----:B------:R-:W-:Y:S01]  /*0530*/  ELECT P0, URZ, PT ;  /* 0x0000000000ff782f */ /* 0x000fe20003800000 */
[----:B------:R-:W-:-:S04]  /*0540*/  UIADD3 UR10, UPT, UPT, -UR4, 0x100000, URZ ;  /* 0x00100000040a7890 */ /* 0x000fc8000fffe1ff */
[----:B------:R-:W-:Y:S02]  /*0550*/  USHF.L.U32 UR11, UR10, 0xb, URZ ;  /* 0x0000000b0a0b7899 */ /* 0x000fe400080006ff */
[----:B------:R-:W-:Y:S02]  /*0560*/  USHF.L.U32 UR10, UR10, 0x1, URZ ;  /* 0x000000010a0a7899 */ /* 0x000fe400080006ff */
[----:B-1----:R-:W-:Y:S02]  /*0570*/  ULEA UR7, UR7, UR8, 0x18 ;  /* 0x0000000807077291 */ /* 0x002fe4000f8ec0ff */
[----:B------:R-:W-:-:S04]  /*0580*/  UIADD3 UR8, UPT, UPT, -UR6, 0x100000, URZ ;  /* 0x0010000006087890 */ /* 0x000fc8000fffe1ff */
[----:B------:R-:W-:Y:S02]  /*0590*/  USHF.L.U32 UR9, UR8, 0xb, URZ ;  /* 0x0000000b08097899 */ /* 0x000fe400080006ff */
[----:B------:R-:W-:Y:S01]  /*05a0*/  USHF.L.U32 UR8, UR8, 0x1, URZ ;  /* 0x0000000108087899 */ /* 0x000fe200080006ff */
[----:B------:R-:W1:Y:S11]  /*05b0*/  FENCE.VIEW.ASYNC.S ;  /* 0x00000000000073c6 */ /* 0x000e760000000000 */
[----:B-1----:R1:W4:Y:S01]  /*05c0*/  SYNCS.EXCH.64 URZ, [UR7], UR8 ;  /* 0x0000000807ff75b2 */ /* 0x0023220008000100 */
[----:B------:R1:W1:Y:S01]  /*05d0*/  SYNCS.EXCH.64 URZ, [UR7+0x18], UR10 ;  /* 0x0000180a07ff75b2 */ /* 0x0002620008000100 */
[----:B------:R1:W1:Y:S01]  /*05e0*/  SYNCS.EXCH.64 URZ, [UR7+0x8], UR8 ;  /* 0x0000080807ff75b2 */ /* 0x0002620008000100 */
[----:B------:R1:W1:Y:S01]  /*05f0*/  SYNCS.EXCH.64 URZ, [UR7+0x20], UR10 ;  /* 0x0000200a07ff75b2 */ /* 0x0002620008000100 */
[----:B------:R1:W1:Y:S01]  /*0600*/  SYNCS.EXCH.64 URZ, [UR7+0x10], UR8 ;  /* 0x0000100807ff75b2 */ /* 0x0002620008000100 */
[----:B------:R1:W1:Y:S01]  /*0610*/  SYNCS.EXCH.64 URZ, [UR7+0x28], UR10 ;  /* 0x0000280a07ff75b2 */ /* 0x0002620008000100 */
[----:B------:R-:W-:Y:S01]  /*0620*/  NOP ;  /* 0x0000000000007918 */ /* 0x000fe20000000000 */
.L_x_9:
[----:B------:R-:W2:Y:S01]  /*0630*/  SHFL.IDX PT, R2, R188, RZ, 0x1f ;  /* 0x00001fffbc027589 */ /* 0x000ea200000e0000 */
[----:B------:R-:W-:Y:S01]  /*0640*/  NOP ;  /* 0x0000000000007918 */ /* 0x000fe20000000000 */
[----:B--2---:R-:W-:-:S13]  /*0650*/  ISETP.NE.AND P0, PT, R2, 0x1, PT ;  /* 0x000000010200780c */ /* 0x004fda0003f05270 */
[----:B------:R-:W-:Y:S05]  /*0660*/  @P0 BRA `(.L_x_10) ;  /* 0x0000000000400947 */ /* 0x000fea0003800000 */
[----:B-1----:R-:W1:Y:S01]  /*0670*/  S2UR UR7, SR_CgaCtaId ;  /* 0x00000000000779c3 */ /* 0x002e620000008800 */
        /* <DEDUP_REMOVED lines=12> */
[----:B-1----:R2:W1:Y:S01]  /*0740*/  SYNCS.EXCH.64 URZ, [UR7+0x30], UR8 ;  /* 0x0000300807ff75b2 */ /* 0x0024620008000100 */
[----:B------:R2:W1:Y:S02]  /*0750*/  SYNCS.EXCH.64 URZ, [UR7+0x38], UR10 ;  /* 0x0000380a07ff75b2 */ /* 0x0004640008000100 */
[----:B--2---:R-:W-:Y:S01]  /*0760*/  NOP ;  /* 0x0000000000007918 */ /* 0x004fe20000000000 */
.L_x_10:
[----:B------:R-:W2:Y:S01]  /*0770*/  SHFL.IDX PT, R2, R188, RZ, 0x1f ;  /* 0x00001fffbc027589 */ /* 0x000ea200000e0000 */
[----:B------:R-:W-:Y:S01]  /*0780*/  NOP ;  /* 0x0000000000007918 */ /* 0x000fe20000000000 */
[----:B--2---:R-:W-:-:S13]  /*0790*/  ISETP.NE.AND P0, PT, R2, 0x3, PT ;  /* 0x000000030200780c */ /* 0x004fda0003f05270 */
[----:B------:R-:W-:Y:S05]  /*07a0*/  @P0 BRA `(.L_x_11) ;  /* 0x0000000000300947 */ /* 0x000fea0003800000 */
[----:B------:R-:W2:Y:S01]  /*07b0*/  S2UR UR6, SR_CgaCtaId ;  /* 0x00000000000679c3 */ /* 0x000ea20000008800 */
[----:B-1----:R-:W-:Y:S01]  /*07c0*/  UMOV UR7, 0x400 ;  /* 0x0000040000077882 */ /* 0x002fe20000000000 */
[----:B------:R-:W-:Y:S01]  /*07d0*/  UMOV UR4, 0x20 ;  /* 0x0000002000047882 */ /* 0x000fe20000000000 */
[----:B------:R-:W-:Y:S01]  /*07e0*/  ELECT P0, URZ, PT ;  /* 0x0000000000ff782f */ /* 0x000fe20003800000 */
[----:B------:R-:W-:-:S04]  /*07f0*/  UIADD3 UR8, UPT, UPT, -UR4, 0x100000, URZ ;  /* 0x0010000004087890 */ /* 0x000fc8000fffe1ff */
[----:B------:R-:W-:Y:S02]  /*0800*/  USHF.L.U32 UR9, UR8, 0xb, URZ ;  /* 0x0000000b08097899 */ /* 0x000fe400080006ff */
[----:B------:R-:W-:Y:S02]  /*0810*/  USHF.L.U32 UR8, UR8, 0x1, URZ ;  /* 0x0000000108087899 */ /* 0x000fe400080006ff */
[----:B--2---:R-:W-:Y:S01]  /*0820*/  ULEA UR6, UR6, UR7, 0x18 ;  /* 0x0000000706067291 */ /* 0x004fe2000f8ec0ff */
[----:B------:R-:W1:Y:S11]  /*0830*/  FENCE.VIEW.ASYNC.S ;  /* 0x00000000000073c6 */ /* 0x000e760000000000 */
[----:B-1----:R2:W1:Y:S01]  /*0840*/  SYNCS.EXCH.64 URZ, [UR6+0x40], UR8 ;  /* 0x0000400806ff75b2 */ /* 0x0024620008000100 */
[----:B------:R2:W1:Y:S02]  /*0850*/  SYNCS.EXCH.64 URZ, [UR6+0x48], UR8 ;  /* 0x0000480806ff75b2 */ /* 0x0004640008000100 */
[----:B--2---:R-:W-:Y:S01]  /*0860*/  NOP ;  /* 0x0000000000007918 */ /* 0x004fe20000000000 */
.L_x_11:
[----:B------:R-:W2:Y:S01]  /*0870*/  SHFL.IDX PT, R2, R188, RZ, 0x1f ;  /* 0x00001fffbc027589 */ /* 0x000ea200000e0000 */
[----:B------:R-:W-:Y:S01]  /*0880*/  NOP ;  /* 0x0000000000007918 */ /* 0x000fe20000000000 */
[----:B--2---:R-:W-:-:S13]  /*0890*/  ISETP.NE.AND P0, PT, R2, 0x4, PT ;  /* 0x000000040200780c */ /* 0x004fda0003f05270 */
[----:B------:R-:W-:Y:S05]  /*08a0*/  @P0 BRA `(.L_x_12) ;  /* 0x00000000004c0947 */ /* 0x000fea0003800000 */
[----:B------:R-:W2:Y:S01]  /*08b0*/  S2UR UR6, SR_CgaCtaId ;  /* 0x00000000000679c3 */ /* 0x000ea20000008800 */
[----:B-1----:R-:W-:Y:S01]  /*08c0*/  UMOV UR8, 0x1e0 ;  /* 0x000001e000087882 */ /* 0x002fe20000000000 */
[----:B------:R-:W-:Y:S01]  /*08d0*/  UMOV UR7, 0x400 ;  /* 0x0000040000077882 */ /* 0x000fe20000000000 */
[----:B------:R-:W-:Y:S01]  /*08e0*/  USEL UR8, UR8, 0x1a0, UP3 ;  /* 0x000001a008087887 */ /* 0x000fe20009800000 */
[----:B------:R-:W-:Y:S01]  /*08f0*/  UMOV UR4, 0x1 ;  /* 0x0000000100047882 */ /* 0x000fe20000000000 */
[----:B------:R-:W-:Y:S01]  /*0900*/  ELECT P0, URZ, PT ;  /* 0x0000000000ff782f */ /* 0x000fe20003800000 */
[----:B------:R-:W-:-:S04]  /*0910*/  UIADD3 UR10, UPT, UPT, -UR4, 0x100000, URZ ;  /* 0x00100000040a7890 */ /* 0x000fc8000fffe1ff */
[----:B------:R-:W-:Y:S02]  /*0920*/  USHF.L.U32 UR11, UR10, 0xb, URZ ;  /* 0x0000000b0a0b7899 */ /* 0x000fe400080006ff */
[----:B------:R-:W-:Y:S02]  /*0930*/  USHF.L.U32 UR10, UR10, 0x1, URZ ;  /* 0x000000010a0a7899 */ /* 0x000fe400080006ff */
[----:B------:R-:W-:-:S04]  /*0940*/  UIADD3 UR8, UPT, UPT, -UR8, 0x100000, URZ ;  /* 0x0010000008087890 */ /* 0x000fc8000fffe1ff */
[----:B------:R-:W-:Y:S02]  /*0950*/  USHF.L.U32 UR9, UR8, 0xb, URZ ;  /* 0x0000000b08097899 */ /* 0x000fe400080006ff */
[----:B------:R-:W-:Y:S02]  /*0960*/  USHF.L.U32 UR8, UR8, 0x1, URZ ;  /* 0x0000000108087899 */ /* 0x000fe400080006ff */
[----:B--2---:R-:W-:Y:S01]  /*0970*/  ULEA UR6, UR6, UR7, 0x18 ;  /* 0x0000000706067291 */ /* 0x004fe2000f8ec0ff */
[----:B------:R-:W1:Y:S11]  /*0980*/  FENCE.VIEW.ASYNC.S ;  /* 0x00000000000073c6 */ /* 0x000e760000000000 */
[----:B-1----:R2:W1:Y:S01]  /*0990*/  SYNCS.EXCH.64 URZ, [UR6+0x50], UR10 ;  /* 0x0000500a06ff75b2 */ /* 0x0024620008000100 */
[----:B------:R2:W1:Y:S01]  /*09a0*/  SYNCS.EXCH.64 URZ, [UR6+0x60], UR8 ;  /* 0x0000600806ff75b2 */ /* 0x0004620008000100 */
[----:B------:R2:W1:Y:S01]  /*09b0*/  SYNCS.EXCH.64 URZ, [UR6+0x58], UR10 ;  /* 0x0000580a06ff75b2 */ /* 0x0004620008000100 */
[----:B------:R2:W1:Y:S02]  /*09c0*/  SYNCS.EXCH.64 URZ, [UR6+0x68], UR8 ;  /* 0x0000680806ff75b2 */ /* 0x0004640008000100 */
[----:B--2---:R-:W-:Y:S01]  /*09d0*/  NOP ;  /* 0x0000000000007918 */ /* 0x004fe20000000000 */
.L_x_12:
        /* <DEDUP_REMOVED lines=18> */
[----:B------:R2:W1:Y:S01]  /*0b00*/  SYNCS.EXCH.64 URZ, [UR7+0x90], UR10 ;  /* 0x0000900a07ff75b2 */ /* 0x0004620008000100 */
[----:B------:R2:W1:Y:S01]  /*0b10*/  SYNCS.EXCH.64 URZ, [UR7+0x78], UR8 ;  /* 0x0000780807ff75b2 */ /* 0x0004620008000100 */
[----:B------:R2:W1:Y:S01]  /*0b20*/  SYNCS.EXCH.64 URZ, [UR7+0x98], UR10 ;  /* 0x0000980a07ff75b2 */ /* 0x0004620008000100 */
[----:B------:R2:W1:Y:S01]  /*0b30*/  SYNCS.EXCH.64 URZ, [UR7+0x80], UR8 ;  /* 0x0000800807ff75b2 */ /* 0x0004620008000100 */
[----:B------:R2:W1:Y:S01]  /*0b40*/  SYNCS.EXCH.64 URZ, [UR7+0xa0], UR10 ;  /* 0x0000a00a07ff75b2 */ /* 0x0004620008000100 */
[----:B------:R2:W1:Y:S01]  /*0b50*/  SYNCS.EXCH.64 URZ, [UR7+0x88], UR8 ;  /* 0x0000880807ff75b2 */ /* 0x0004620008000100 */
[----:B------:R2:W1:Y:S02]  /*0b60*/  SYNCS.EXCH.64 URZ, [UR7+0xa8], UR10 ;  /* 0x0000a80a07ff75b2 */ /* 0x0004640008000100 */
[----:B--2---:R-:W-:Y:S01]  /*0b70*/  NOP ;  /* 0x0000000000007918 */ /* 0x004fe20000000000 */
.L_x_13:
[----:B------:R-:W2:Y:S01]  /*0b80*/  SHFL.IDX PT, R2, R188, RZ, 0x1f ;  /* 0x00001fffbc027589 */ /* 0x000ea200000e0000 */
[----:B------:R-:W1:Y:S01]  /*0b90*/  S2UR UR60, SR_CgaCtaId ;  /* 0x00000000003c79c3 */ /* 0x000e620000008800 */
[----:B------:R-:W-:Y:S01]  /*0ba0*/  NOP ;  /* 0x0000000000007918 */ /* 0x000fe20000000000 */
[----:B--2---:R-:W-:-:S13]  /*0bb0*/  ISETP.NE.AND P0, PT, R2, 0x3, PT ;  /* 0x000000030200780c */ /* 0x004fda0003f05270 */
[----:B-1----:R-:W-:Y:S05]  /*0bc0*/  @P0 BRA `(.L_x_14) ;  /* 0x0000000000340947 */ /* 0x002fea0003800000 */
[----:B------:R-:W-:Y:S01]  /*0bd0*/  UMOV UR6, 0x400 ;  /* 0x0000040000067882 */ /* 0x000fe20000000000 */
[----:B------:R-:W-:Y:S01]  /*0be0*/  UMOV UR4, 0x20 ;  /* 0x0000002000047882 */ /* 0x000fe20000000000 */
[----:B------:R-:W-:Y:S02]  /*0bf0*/  ULEA UR6, UR60, UR6, 0x18 ;  /* 0x000000063c067291 */ /* 0x000fe4000f8ec0ff */
[----:B------:R-:W-:-:S04]  /*0c00*/  UIADD3 UR8, UPT, UPT, -UR4, 0x100000, URZ ;  /* 0x0010000004087890 */ /* 0x000fc8000fffe1ff */
[----:B------:R-:W-:Y:S02]  /*0c10*/  USHF.L.U32 UR9, UR8, 0xb, URZ ;  /* 0x0000000b08097899 */ /* 0x000fe400080006ff */
[----:B------:R-:W-:Y:S01]  /*0c20*/  USHF.L.U32 UR8, UR8, 0x1, URZ ;  /* 0x0000000108087899 */ /* 0x000fe200080006ff */
[----:B------:R-:W-:Y:S01]  /*0c30*/  ELECT P0, URZ, PT ;  /* 0x0000000000ff782f */ /* 0x000fe20003800000 */
[----:B------:R-:W1:Y:S10]  /*0c40*/  FENCE.VIEW.ASYNC.S ;  /* 0x00000000000073c6 */ /* 0x000e740000000000 */
[----:B-1----:R1:W2:Y:S01]  /*0c50*/  SYNCS.EXCH.64 URZ, [UR6+0xb0], UR8 ;  /* 0x0000b00806ff75b2 */ /* 0x0022a20008000100 */
[----:B------:R1:W1:Y:S01]  /*0c60*/  SYNCS.EXCH.64 URZ, [UR6+0xc0], UR8 ;  /* 0x0000c00806ff75b2 */ /* 0x0002620008000100 */
[----:B------:R1:W1:Y:S01]  /*0c70*/  SYNCS.EXCH.64 URZ, [UR6+0xb8], UR8 ;  /* 0x0000b80806ff75b2 */ /* 0x0002620008000100 */
[----:B------:R1:W1:Y:S01]  /*0c80*/  SYNCS.EXCH.64 URZ, [UR6+0xc8], UR8 ;  /* 0x0000c80806ff75b2 */ /* 0x0002620008000100 */
[----:B------:R-:W-:Y:S01]  /*0c90*/  NOP ;  /* 0x0000000000007918 */ /* 0x000fe20000000000 */
.L_x_14:
[----:B------:R-:W3:Y:S01]  /*0ca0*/  LDCU UR4, c[0x0][0x36c] ;  /* 0x00006d80ff0477ac */ /* 0x000ee20008000800 */
[----:B------:R-:W-:Y:S01]  /*0cb0*/  ISETP.NE.OR P3, PT, R0, 0x2, !P3 ;  /* 0x000000020000780c */ /* 0x000fe20005f65670 */
[----:B------:R-:W-:Y:S01]  /*0cc0*/  NOP ;  /* 0x0000000000007918 */ /* 0x000fe20000000000 */
[----:B------:R-:W-:Y:S01]  /*0cd0*/  LOP3.LUT R0, R194, 0x1f, RZ, 0xc0, !PT ;  /* 0x0000001fc2007812 */ /* 0x000fe200078ec0ff */
[----:B------:R-:W-:Y:S02]  /*0ce0*/  UISETP.NE.AND UP4, UPT, UR5, URZ, UPT ;  /* 0x000000ff0500728c */ /* 0x000fe4000bf85270 */
[----:B---3--:R-:W-:-:S09]  /*0cf0*/  UISETP.EQ.U32.AND UP6, UPT, UR4, 0x1, UPT ;  /* 0x000000010400788c */ /* 0x008fd2000bfc2070 */
[----:B------:R-:W-:Y:S05]  /*0d00*/  BRA.U !UP6, `(.L_x_15) ;  /* 0x000000010e087547 */ /* 0x000fea000b800000 */
[----:B-12-4-:R-:W-:Y:S01]  /*0d10*/  UCGABAR_ARV ;  /* 0x00000000000079c7 */ /* 0x016fe20008000000 */
[----:B------:R-:W-:Y:S05]  /*0d20*/  BRA `(.L_x_16) ;  /* 0x0000000000047947 */ /* 0x000fea0003800000 */
.L_x_15:
[----:B-12-4-:R-:W-:Y:S01]  /*0d30*/  NOP ;  /* 0x0000000000007918 */ /* 0x016fe20000000000 */
.L_x_16:
[----:B------:R-:W1:Y:S01]  /*0d40*/  S2UR UR59, SR_CTAID.X ;  /* 0x00000000003b79c3 */ /* 0x000e620000002500 */
[----:B------:R-:W-:-:S05]  /*0d50*/  CS2R.32 R3, SR_CgaSize ;  /* 0x0000000000037805 */ /* 0x000fca0000008a00 */
[----:B------:R-:W-:-:S05]  /*0d60*/  IMAD R3, R3, -0xa0, RZ ;  /* 0xffffff6003037824 */ /* 0x000fca00078e02ff */
[----:B------:R-:W-:-:S14]  /*0d70*/  R2UR UR6, R3 ;  /* 0x00000000030672ca */ /* 0x000fdc00000e0000 */
[----:B------:R-:W2:Y:S01]  /*0d80*/  LDCU UR6, c[0x0][UR6+0x2b0] ;  /* 0x00005600060677ac */ /* 0x000ea20008000800 */
[----:B------:R-:W-:-:S05]  /*0d90*/  CS2R.32 R3, SR_CgaSize ;  /* 0x0000000000037805 */ /* 0x000fca0000008a00 */
[----:B------:R-:W-:-:S05]  /*0da0*/  IMAD R3, R3, -0xa0, RZ ;  /* 0xffffff6003037824 */ /* 0x000fca00078e02ff */
[----:B------:R-:W-:-:S14]  /*0db0*/  R2UR UR4, R3 ;  /* 0x00000000030472ca */ /* 0x000fdc00000e0000 */
[----:B------:R-:W3:Y:S01]  /*0dc0*/  LDCU UR4, c[0x0][UR4+0x2b4] ;  /* 0x00005680040477ac */ /* 0x000ee20008000800 */
[----:B------:R-:W4:Y:S01]  /*0dd0*/  S2UR UR58, SR_CTAID.Y ;  /* 0x00000000003a79c3 */ /* 0x000f220000002600 */
[----:B------:R-:W-:-:S05]  /*0de0*/  CS2R.32 R3, SR_CgaSize ;  /* 0x0000000000037805 */ /* 0x000fca0000008a00 */
[----:B------:R-:W-:-:S05]  /*0df0*/  IMAD R3, R3, -0xa0, RZ ;  /* 0xffffff6003037824 */ /* 0x000fca00078e02ff */
[----:B------:R-:W-:-:S14]  /*0e00*/  R2UR UR7, R3 ;  /* 0x00000000030772ca */ /* 0x000fdc00000e0000 */
[----:B------:R-:W3:Y:S01]  /*0e10*/  LDCU UR7, c[0x0][UR7+0x2a0] ;  /* 0x00005400070777ac */ /* 0x000ee20008000800 */
[----:B------:R-:W3:Y:S01]  /*0e20*/  LDCU UR15, c[0x0][0xb24] ;  /* 0x00016480ff0f77ac */ /* 0x000ee20008000800 */
[----:B------:R-:W3:Y:S01]  /*0e30*/  LDCU UR37, c[0x0][0xb24] ;  /* 0x00016480ff2577ac */ /* 0x000ee20008000800 */
[----:B------:R-:W3:Y:S01]  /*0e40*/  LDCU UR12, c[0x0][0xb30] ;  /* 0x00016600ff0c77ac */ /* 0x000ee20008000800 */
[----:B-1----:R-:W-:-:S05]  /*0e50*/  I2FP.F32.U32 R3, UR59 ;  /* 0x0000003b00037c45 */ /* 0x002fca0008201000 */
[----:B--2---:R-:W-:Y:S01]  /*0e60*/  FMUL R3, R3, UR6 ;  /* 0x0000000603037c20 */ /* 0x004fe20008400000 */
[----:B------:R-:W-:-:S05]  /*0e70*/  CS2R.32 R2, SR_CgaSize ;  /* 0x0000000000027805 */ /* 0x000fca0000008a00 */
[----:B------:R-:W-:-:S05]  /*0e80*/  IMAD R2, R2, -0xa0, RZ ;  /* 0xffffff6002027824 */ /* 0x000fca00078e02ff */
[----:B------:R-:W-:-:S14]  /*0e90*/  R2UR UR6, R2 ;  /* 0x00000000020672ca */ /* 0x000fdc00000e0000 */
[----:B------:R-:W1:Y:S01]  /*0ea0*/  LDCU UR6, c[0x0][UR6+0x2a4] ;  /* 0x00005480060677ac */ /* 0x000e620008000800 */
[----:B----4-:R-:W-:Y:S01]  /*0eb0*/  I2FP.F32.U32 R2, UR58 ;  /* 0x0000003a00027c45 */ /* 0x010fe20008201000 */
[----:B------:R-:W2:Y:S04]  /*0ec0*/  F2I.U32.TRUNC.NTZ R3, R3 ;  /* 0x0000000300037305 */ /* 0x000ea8000020f000 */
[----:B---3--:R-:W-:Y:S01]  /*0ed0*/  FMUL R2, R2, UR4 ;  /* 0x0000000402027c20 */ /* 0x008fe20008400000 */
[----:B------:R-:W-:-:S04]  /*0ee0*/  ULOP3.LUT UR4, UR60, 0x1, URZ, 0xc0, !UPT ;  /* 0x000000013c047892 */ /* 0x000fc8000f8ec0ff */
[----:B------:R-:W-:Y:S01]  /*0ef0*/  UISETP.NE.U32.AND UP0, UPT, UR4, 0x1, UPT ;  /* 0x000000010400788c */ /* 0x000fe2000bf05070 */
[----:B------:R-:W3:Y:S03]  /*0f00*/  F2I.U32.TRUNC.NTZ R2, R2 ;  /* 0x0000000200027305 */ /* 0x000ee6000020f000 */
[----:B------:R-:W-:Y:S01]  /*0f10*/  USEL UR4, URZ, 0x2c00, UP0 ;  /* 0x00002c00ff047887 */ /* 0x000fe20008000000 */
[----:B--2---:R-:W-:Y:S02]  /*0f20*/  R2UR UR47, R3 ;  /* 0x00000000032f72ca */ /* 0x004fe400000e0000 */
[----:B---3--:R-:W-:Y:S02]  /*0f30*/  R2UR UR46, R2 ;  /* 0x00000000022e72ca */ /* 0x008fe400000e0000 */
[----:B------:R-:W-:-:S09]  /*0f40*/  PRMT R2, RZ, 0x7610, R2 ;  /* 0x00007610ff027816 */ /* 0x000fd20000000002 */
[----:B------:R-:W-:-:S04]  /*0f50*/  UIADD3 UR47, UPT, UPT, -UR47, URZ, URZ ;  /* 0x000000ff2f2f7290 */ /* 0x000fc8000fffe1ff */
[----:B------:R-:W-:Y:S02]  /*0f60*/  UIMAD UR47, UR7, UR47, UR59 ;  /* 0x0000002f072f72a4 */ /* 0x000fe4000f8e023b */
[----:B------:R-:W-:-:S04]  /*0f70*/  UIADD3 UR46, UPT, UPT, -UR46, URZ, URZ ;  /* 0x000000ff2e2e7290 */ /* 0x000fc8000fffe1ff */
[----:B-1----:R-:W-:Y:S01]  /*0f80*/  UIMAD UR46, UR6, UR46, UR58 ;  /* 0x0000002e062e72a4 */ /* 0x002fe2000f8e023a */
[----:B------:R-:W-:Y:S11]  /*0f90*/  BRA.U UP4, `(.L_x_17) ;  /* 0x0000000104247547 */ /* 0x000ff6000b800000 */
[----:B------:R-:W-:-:S04]  /*0fa0*/  UISETP.NE.AND UP0, UPT, UR46, URZ, UPT ;  /* 0x000000ff2e00728c */ /* 0x000fc8000bf05270 */
[----:B------:R-:W-:-:S04]  /*0fb0*/  UISETP.EQ.OR UP0, UPT, UR47, URZ, !UP0 ;  /* 0x000000ff2f00728c */ /* 0x000fc8000c702670 */
[----:B------:R-:W-:Y:S02]  /*0fc0*/  USEL UR7, URZ, 0x1, !UP0 ;  /* 0x00000001ff077887 */ /* 0x000fe4000c000000 */
[----:B------:R-:W-:-:S04]  /*0fd0*/  UISETP.NE.AND UP0, UPT, UR46, URZ, UPT ;  /* 0x000000ff2e00728c */ /* 0x000fc8000bf05270 */
[----:B------:R-:W-:Y:S02]  /*0fe0*/  USEL UR6, URZ, 0x2, UP0 ;  /* 0x00000002ff067887 */ /* 0x000fe40008000000 */
[----:B------:R-:W-:-:S04]  /*0ff0*/  UISETP.NE.AND UP0, UPT, UR47, 0x1, UPT ;  /* 0x000000012f00788c */ /* 0x000fc8000bf05270 */
[----:B------:R-:W-:-:S04]  /*1000*/  USEL UR6, UR6, 0x2, UP0 ;  /* 0x0000000206067887 */ /* 0x000fc80008000000 */
[----:B------:R-:W-:-:S06]  /*1010*/  UIADD3 UR6, UPT, UPT, UR7, UR6, URZ ;  /* 0x0000000607067290 */ /* 0x000fcc000fffe0ff */
[----:B------:R-:W-:-:S07]  /*1020*/  MOV R2, UR6 ;  /* 0x0000000600027c02 */ /* 0x000fce0008000f00 */
.L_x_17:
[----:B------:R-:W1:Y:S01]  /*1030*/  S2UR UR36, SR_CTAID.Z ;  /* 0x00000000002479c3 */ /* 0x000e620000002700 */
[----:B------:R-:W-:-:S09]  /*1040*/  UISETP.GE.AND UP0, UPT, UR15, 0x1, UPT ;  /* 0x000000010f00788c */ /* 0x000fd2000bf06270 */
[----:B------:R-:W-:Y:S05]  /*1050*/  BRA.U !UP0, `(.L_x_18) ;  /* 0x0000000108d47547 */ /* 0x000fea000b800000 */
[----:B------:R-:W2:Y:S01]  /*1060*/  LDCU.128 UR8, c[0x0][0xb10] ;  /* 0x00016200ff0877ac */ /* 0x000ea20008000c00 */
[----:B------:R-:W3:Y:S01]  /*1070*/  LDCU UR14, c[0x0][0xb0c] ;  /* 0x00016180ff0e77ac */ /* 0x000ee20008000800 */
[----:B------:R-:W4:Y:S01]  /*1080*/  LDCU UR17, c[0x0][0x370] ;  /* 0x00006e00ff1177ac */ /* 0x000f220008000800 */
[----:B------:R-:W1:Y:S01]  /*1090*/  LDCU UR16, c[0x0][0x374] ;  /* 0x00006e80ff1077ac */ /* 0x000e620008000800 */
[----:B------:R-:W1:Y:S01]  /*10a0*/  LDCU UR13, c[0x0][0xb20] ;  /* 0x00016400ff0d77ac */ /* 0x000e620008000800 */
[----:B--2---:R-:W-:Y:S02]  /*10b0*/  UIMAD.WIDE.U32 UR6, UR59, UR8, URZ ;  /* 0x000000083b0672a5 */ /* 0x004fe4000f8e00ff */
[----:B---3--:R-:W-:Y:S02]  /*10c0*/  UISETP.NE.AND UP0, UPT, UR14, 0x1, UPT ;  /* 0x000000010e00788c */ /* 0x008fe4000bf05270 */
[----:B------:R-:W-:Y:S02]  /*10d0*/  UIMAD.WIDE.U32 UR20, UR58, UR11, URZ ;  /* 0x0000000b3a1472a5 */ /* 0x000fe4000f8e00ff */
[----:B----4-:R-:W-:-:S02]  /*10e0*/  UIMAD.WIDE.U32 UR18, UR17, UR8, URZ ;  /* 0x00000008111272a5 */ /* 0x010fc4000f8e00ff */
[----:B------:R-:W-:Y:S01]  /*10f0*/  UISETP.NE.AND UP1, UPT, UR15, 0x1, UPT ;  /* 0x000000010f00788c */ /* 0x000fe2000bf25270 */
[----:B------:R-:W-:Y:S02]  /*1100*/  UMOV UR8, UR7 ;  /* 0x0000000700087c82 */ /* 0x000fe40008000000 */
[----:B------:R-:W2:Y:S01]  /*1110*/  LDCU.64 UR6, c[0x0][0xb28] ;  /* 0x00016500ff0677ac */ /* 0x000ea20008000a00 */
[----:B------:R-:W-:Y:S01]  /*1120*/  USHF.R.U32.HI UR8, URZ, UR9, UR8 ;  /* 0x00000009ff087299 */ /* 0x000fe20008011608 */
[----:B------:R-:W-:-:S03]  /*1130*/  UMOV UR18, UR19 ;  /* 0x0000001300127c82 */ /* 0x000fc60008000000 */
[----:B------:R-:W-:Y:S02]  /*1140*/  USEL UR8, UR59, UR8, !UP0 ;  /* 0x000000083b087287 */ /* 0x000fe4000c000000 */
[----:B------:R-:W-:Y:S02]  /*1150*/  @UP0 USHF.R.U32.HI UR17, URZ, UR9, UR18 ;  /* 0x00000009ff110299 */ /* 0x000fe40008011612 */
[----:B------:R-:W-:Y:S02]  /*1160*/  UISETP.NE.AND UP0, UPT, UR10, 0x1, UPT ;  /* 0x000000010a00788c */ /* 0x000fe4000bf05270 */
[----:B-1----:R-:W-:Y:S01]  /*1170*/  UIMAD.WIDE.U32 UR18, UR16, UR11, URZ ;  /* 0x0000000b101272a5 */ /* 0x002fe2000f8e00ff */
[----:B------:R-:W-:Y:S02]  /*1180*/  UMOV UR9, UR21 ;  /* 0x0000001500097c82 */ /* 0x000fe40008000000 */
[----:B------:R-:W-:-:S04]  /*1190*/  USHF.R.U32.HI UR9, URZ, UR13, UR9 ;  /* 0x0000000dff097299 */ /* 0x000fc80008011609 */
[----:B------:R-:W-:Y:S01]  /*11a0*/  UMOV UR18, UR19 ;  /* 0x0000001300127c82 */ /* 0x000fe20008000000 */
[----:B------:R-:W-:Y:S02]  /*11b0*/  USEL UR9, UR58, UR9, !UP0 ;  /* 0x000000093a097287 */ /* 0x000fe4000c000000 */
[----:B------:R-:W-:Y:S02]  /*11c0*/  @UP0 USHF.R.U32.HI UR16, URZ, UR13, UR18 ;  /* 0x0000000dff100299 */ /* 0x000fe40008011612 */
[----:B--2---:R-:W-:Y:S02]  /*11d0*/  UIMAD.WIDE.U32 UR18, UR17, UR6, URZ ;  /* 0x00000006111272a5 */ /* 0x004fe4000f8e00ff */
[----:B------:R-:W-:Y:S02]  /*11e0*/  UIMAD.WIDE.U32 UR20, UR16, UR6, URZ ;  /* 0x00000006101472a5 */ /* 0x000fe4000f8e00ff */
[----:B------:R-:W-:-:S03]  /*11f0*/  UIADD3 UR13, UPT, UPT, -UR8, URZ, URZ ;  /* 0x000000ff080d7290 */ /* 0x000fc6000fffe1ff */
[----:B------:R-:W-:Y:S01]  /*1200*/  UMOV UR18, UR19 ;  /* 0x0000001300127c82 */ /* 0x000fe20008000000 */
[----:B------:R-:W-:Y:S01]  /*1210*/  UIMAD UR13, UR14, UR13, UR59 ;  /* 0x0000000d0e0d72a4 */ /* 0x000fe2000f8e023b */
[----:B------:R-:W-:Y:S01]  /*1220*/  UMOV UR11, UR21 ;  /* 0x00000015000b7c82 */ /* 0x000fe20008000000 */
[----:B------:R-:W-:Y:S02]  /*1230*/  @UP1 USHF.R.U32.HI UR17, URZ, UR7, UR18 ;  /* 0x00000007ff111299 */ /* 0x000fe40008011612 */
[----:B------:R-:W-:Y:S02]  /*1240*/  @UP1 USHF.R.U32.HI UR16, URZ, UR7, UR11 ;  /* 0x00000007ff101299 */ /* 0x000fe4000801160b */
[----:B------:R-:W-:Y:S02]  /*1250*/  UIMAD UR11, UR17, UR15, URZ ;  /* 0x0000000f110b72a4 */ /* 0x000fe4000f8e02ff */
[----:B------:R-:W-:Y:S02]  /*1260*/  UIMAD UR16, UR16, UR15, URZ ;  /* 0x0000000f101072a4 */ /* 0x000fe4000f8e02ff */
[----:B------:R-:W-:-:S02]  /*1270*/  UIMAD.WIDE.U32 UR20, UR9, UR6, URZ ;  /* 0x00000006091472a5 */ /* 0x000fc4000f8e00ff */
[----:B------:R-:W-:Y:S02]  /*1280*/  UISETP.GE.AND UP0, UPT, UR9, UR16, UPT ;  /* 0x000000100900728c */ /* 0x000fe4000bf06270 */
[----:B------:R-:W-:Y:S02]  /*1290*/  UIMAD.WIDE.U32 UR18, UR8, UR6, URZ ;  /* 0x00000006081272a5 */ /* 0x000fe4000f8e00ff */
[----:B------:R-:W-:Y:S01]  /*12a0*/  UISETP.GE.OR UP0, UPT, UR8, UR11, UP0 ;  /* 0x0000000b0800728c */ /* 0x000fe20008706670 */
[----:B------:R-:W-:Y:S01]  /*12b0*/  UMOV UR6, UR21 ;  /* 0x0000001500067c82 */ /* 0x000fe20008000000 */
[----:B------:R-:W-:Y:S02]  /*12c0*/  UIADD3 UR11, UPT, UPT, -UR9, URZ, URZ ;  /* 0x000000ff090b7290 */ /* 0x000fe4000fffe1ff */
[----:B------:R-:W-:Y:S02]  /*12d0*/  USHF.R.U32.HI UR6, URZ, UR7, UR6 ;  /* 0x00000007ff067299 */ /* 0x000fe40008011606 */
[----:B------:R-:W-:-:S02]  /*12e0*/  UIMAD UR11, UR10, UR11, UR58 ;  /* 0x0000000b0a0b72a4 */ /* 0x000fc4000f8e023a */
[----:B------:R-:W-:-:S03]  /*12f0*/  USEL UR6, UR9, UR6, !UP1 ;  /* 0x0000000609067287 */ /* 0x000fc6000c800000 */
[----:B------:R-:W-:Y:S02]  /*1300*/  @!UP0 UMOV UR16, UR19 ;  /* 0x0000001300108c82 */ /* 0x000fe40008000000 */
[----:B------:R-:W-:Y:S02]  /*1310*/  @!UP0 USHF.R.U32.HI UR16, URZ, UR7, UR16 ;  /* 0x00000007ff108299 */ /* 0x000fe40008011610 */
[----:B------:R-:W-:Y:S02]  /*1320*/  UIADD3 UR7, UPT, UPT, -UR6, URZ, URZ ;  /* 0x000000ff06077290 */ /* 0x000fe4000fffe1ff */
[----:B------:R-:W-:Y:S02]  /*1330*/  @!UP0 USEL UR16, UR8, UR16, !UP1 ;  /* 0x0000001008108287 */ /* 0x000fe4000c800000 */
[----:B------:R-:W-:Y:S02]  /*1340*/  UIMAD UR7, UR15, UR7, UR9 ;  /* 0x000000070f0772a4 */ /* 0x000fe4000f8e0209 */
[----:B------:R-:W-:-:S02]  /*1350*/  @!UP0 UIADD3 UR6, UPT, UPT, UR6, -UR16, URZ ;  /* 0x8000001006068290 */ /* 0x000fc4000fffe0ff */
[----:B------:R-:W-:Y:S02]  /*1360*/  @!UP0 UIMAD UR7, UR7, UR17, UR16 ;  /* 0x00000011070782a4 */ /* 0x000fe4000f8e0210 */
[----:B------:R-:W-:-:S04]  /*1370*/  @!UP0 UIMAD UR9, UR6, UR15, UR8 ;  /* 0x0000000f060982a4 */ /* 0x000fc8000f8e0208 */
[----:B------:R-:W-:Y:S01]  /*1380*/  UIMAD UR58, UR9, UR10, UR11 ;  /* 0x0000000a093a72a4 */ /* 0x000fe2000f8e020b */
[----:B------:R-:W-:Y:S02]  /*1390*/  @!UP0 UMOV UR8, UR7 ;  /* 0x0000000700088c82 */ /* 0x000fe40008000000 */
[----:B------:R-:W-:-:S12]  /*13a0*/  UIMAD UR59, UR8, UR14, UR13 ;  /* 0x0000000e083b72a4 */ /* 0x000fd8000f8e020d */
.L_x_18:
[----:B------:R-:W-:-:S09]  /*13b0*/  UISETP.NE.AND UP0, UPT, UR12, 0x1, UPT ;  /* 0x000000010c00788c */ /* 0x000fd2000bf05270 */
[----:B------:R-:W-:Y:S05]  /*13c0*/  BRA.U UP0, `(.L_x_19) ;  /* 0x0000000100447547 */ /* 0x000fea000b800000 */
[----:B------:R-:W2:Y:S01]  /*13d0*/  LDCU.128 UR8, c[0x0][0xb10] ;  /* 0x00016200ff0877ac */ /* 0x000ea20008000c00 */
[----:B------:R-:W3:Y:S01]  /*13e0*/  LDCU UR7, c[0x0][0xb0c] ;  /* 0x00016180ff0777ac */ /* 0x000ee20008000800 */
[----:B------:R-:W4:Y:S01]  /*13f0*/  LDCU UR6, c[0x0][0xb20] ;  /* 0x00016400ff0677ac */ /* 0x000f220008000800 */
[----:B--2---:R-:W-:Y:S02]  /*1400*/  UIMAD.WIDE.U32 UR14, UR59, UR8, URZ ;  /* 0x000000083b0e72a5 */ /* 0x004fe4000f8e00ff */
[----:B------:R-:W-:Y:S02]  /*1410*/  UIMAD.WIDE.U32 UR12, UR58, UR11, URZ ;  /* 0x0000000b3a0c72a5 */ /* 0x000fe4000f8e00ff */
[----:B---3--:R-:W-:-:S03]  /*1420*/  UISETP.NE.AND UP0, UPT, UR7, 0x1, UPT ;  /* 0x000000010700788c */ /* 0x008fc6000bf05270 */
[----:B------:R-:W-:Y:S02]  /*1430*/  UMOV UR8, UR15 ;  /* 0x0000000f00087c82 */ /* 0x000fe40008000000 */
[----:B------:R-:W-:Y:S01]  /*1440*/  USHF.R.U32.HI UR8, URZ, UR9, UR8 ;  /* 0x00000009ff087299 */ /* 0x000fe20008011608 */
[----:B------:R-:W-:-:S03]  /*1450*/  UMOV UR12, UR13 ;  /* 0x0000000d000c7c82 */ /* 0x000fc60008000000 */
[----:B------:R-:W-:Y:S02]  /*1460*/  USEL UR8, UR59, UR8, !UP0 ;  /* 0x000000083b087287 */ /* 0x000fe4000c000000 */
[----:B------:R-:W-:Y:S02]  /*1470*/  UISETP.NE.AND UP0, UPT, UR10, 0x1, UPT ;  /* 0x000000010a00788c */ /* 0x000fe4000bf05270 */
[----:B----4-:R-:W-:-:S04]  /*1480*/  USHF.R.U32.HI UR6, URZ, UR6, UR12 ;  /* 0x00000006ff067299 */ /* 0x010fc8000801160c */
[----:B------:R-:W-:-:S04]  /*1490*/  USEL UR6, UR58, UR6, !UP0 ;  /* 0x000000063a067287 */ /* 0x000fc8000c000000 */
[----:B------:R-:W-:Y:S02]  /*14a0*/  UIADD3 UR9, UPT, UPT, UR8, -UR6, URZ ;  /* 0x8000000608097290 */ /* 0x000fe4000fffe0ff */
[----:B------:R-:W-:Y:S02]  /*14b0*/  UIADD3 UR6, UPT, UPT, -UR8, UR6, URZ ;  /* 0x0000000608067290 */ /* 0x000fe4000fffe1ff */
[----:B------:R-:W-:Y:S02]  /*14c0*/  UIMAD UR58, UR9, UR10, UR58 ;  /* 0x0000000a093a72a4 */ /* 0x000fe4000f8e023a */
[----:B------:R-:W-:-:S12]  /*14d0*/  UIMAD UR59, UR6, UR7, UR59 ;  /* 0x00000007063b72a4 */ /* 0x000fd8000f8e023b */
.L_x_19:
[----:B------:R-:W-:Y:S01]  /*14e0*/  UISETP.NE.AND UP0, UPT, UR5, 0x2, UPT ;  /* 0x000000020500788c */ /* 0x000fe2000bf05270 */
[----:B------:R-:W-:Y:S09]  /*14f0*/  BRA.U !UP6, `(.L_x_20) ;  /* 0x000000010e0c7547 */ /* 0x000ff2000b800000 */
[----:B------:R-:W-:Y:S01]  /*1500*/  UCGABAR_WAIT ;  /* 0x0000000000007dc7 */ /* 0x000fe20008000000 */
[----:B------:R-:W-:Y:S01]  /*1510*/  CCTL.IVALL ;  /* 0x00000000ff00798f */ /* 0x000fe20002000000 */
[----:B------:R-:W-:Y:S05]  /*1520*/  BRA `(.L_x_21) ;  /* 0x0000000000047947 */ /* 0x000fea0003800000 */
.L_x_20:
[----:B------:R-:W-:Y:S06]  /*1530*/  BAR.SYNC.DEFER_BLOCKING 0x0 ;  /* 0x0000000000007b1d */ /* 0x000fec0000010000 */
.L_x_21:
[----:B------:R-:W-:Y:S05]  /*1540*/  BRA.U UP0, `(.L_x_22) ;  /* 0x0000001100fc7547 */ /* 0x000fea000b800000 */
[----:B------:R-:W2:Y:S01]  /*1550*/  LDCU UR38, c[0x0][0x38c] ;  /* 0x00007180ff2677ac */ /* 0x000ea20008000800 */
[----:B------:R-:W-:Y:S01]  /*1560*/  PLOP3.LUT P1, PT, PT, PT, UP3, 0x80, 0x8 ;  /* 0x000000000008781c */ /* 0x000fe20003f2f038 */
[----:B------:R-:W-:Y:S01]  /*1570*/  IMAD.MOV.U32 R12, RZ, RZ, 0x1 ;  /* 0x00000001ff0c7424 */ /* 0x000fe200078e00ff */
[----:B------:R-:W-:Y:S01]  /*1580*/  ISETP.EQ.OR P2, PT, R0, RZ, P3 ;  /* 0x000000ff0000720c */ /* 0x000fe20001f42670 */
[----:B------:R-:W-:Y:S01]  /*1590*/  UISETP.NE.AND UP1, UPT, UR5, URZ, UPT ;  /* 0x000000ff0500728c */ /* 0x000fe2000bf25270 */
[----:B------:R-:W-:Y:S01]  /*15a0*/  PLOP3.LUT P1, PT, P1, PT, PT, 0x8, 0x80 ;  /* 0x000000000080781c */ /* 0x000fe20000f2e170 */
[----:B------:R-:W-:Y:S01]  /*15b0*/  USEL UR14, URZ, 0x1, UP5 ;  /* 0x00000001ff0e7887 */ /* 0x000fe2000a800000 */
[----:B------:R-:W-:Y:S01]  /*15c0*/  CS2R R10, SRZ ;  /* 0x00000000000a7805 */ /* 0x000fe2000001ff00 */
[----:B------:R-:W-:Y:S01]  /*15d0*/  IMAD.MOV.U32 R9, RZ, RZ, RZ ;  /* 0x000000ffff097224 */ /* 0x000fe200078e00ff */
[----:B------:R-:W3:Y:S01]  /*15e0*/  LDCU UR21, c[0x0][0x370] ;  /* 0x00006e00ff1577ac */ /* 0x000ee20008000800 */
[----:B------:R-:W-:Y:S01]  /*15f0*/  IMAD.MOV.U32 R8, RZ, RZ, 0x1 ;  /* 0x00000001ff087424 */ /* 0x000fe200078e00ff */
[----:B------:R-:W4:Y:S01]  /*1600*/  LDCU.64 UR42, c[0x0][0x348] ;  /* 0x00006900ff2a77ac */ /* 0x000f220008000a00 */
[----:B------:R-:W-:-:S02]  /*1610*/  USHF.R.U32.HI UR30, URZ, 0x7, UR4 ;  /* 0x00000007ff1e7899 */ /* 0x000fc40008011604 */
[----:B--2---:R-:W-:Y:S02]  /*1620*/  UIADD3 UR6, UPT, UPT, UR38, 0xff, URZ ;  /* 0x000000ff26067890 */ /* 0x004fe4000fffe0ff */
[----:B------:R-:W-:Y:S02]  /*1630*/  UIADD3 UR5, UPT, UPT, UR38, -0x1, URZ ;  /* 0xffffffff26057890 */ /* 0x000fe4000fffe0ff */
[----:B------:R-:W-:Y:S02]  /*1640*/  USHF.R.S32.HI UR40, URZ, 0x1f, UR6 ;  /* 0x0000001fff287899 */ /* 0x000fe40008011406 */
[----:B------:R-:W-:Y:S02]  /*1650*/  UISETP.GE.U32.AND UP2, UPT, UR5, -0x1ff, UPT ;  /* 0xfffffe010500788c */ /* 0x000fe4000bf46070 */
[----:B------:R-:W-:Y:S02]  /*1660*/  ULEA.HI UR40, UR40, UR6, URZ, 0x8 ;  /* 0x0000000628287291 */ /* 0x000fe4000f8f40ff */
[----:B------:R-:W-:-:S02]  /*1670*/  UIADD3 UR38, UPT, UPT, UR38, 0x1fe, URZ ;  /* 0x000001fe26267890 */ /* 0x000fc4000fffe0ff */
[----:B------:R-:W-:Y:S01]  /*1680*/  USHF.R.S32.HI UR40, URZ, 0x8, UR40 ;  /* 0x00000008ff287899 */ /* 0x000fe20008011428 */
[----:B------:R-:W2:Y:S03]  /*1690*/  LDCU UR15, c[0x0][0x374] ;  /* 0x00006e80ff0f77ac */ /* 0x000ea60008000800 */
[----:B------:R-:W-:Y:S02]  /*16a0*/  UISETP.LT.U32.AND UP0, UPT, UR40, 0x3, UPT ;  /* 0x000000032800788c */ /* 0x000fe4000bf01070 */
[----:B------:R-:W-:Y:S02]  /*16b0*/  USEL UR14, UR14, 0x2, UP1 ;  /* 0x000000020e0e7887 */ /* 0x000fe40008800000 */
[----:B------:R-:W-:Y:S01]  /*16c0*/  USEL UR39, UR40, 0x3, UP0 ;  /* 0x0000000328277887 */ /* 0x000fe20008000000 */
[----:B------:R-:W-:-:S03]  /*16d0*/  UMOV UR29, URZ ;  /* 0x000000ff001d7c82 */ /* 0x000fc60008000000 */
[----:B------:R-:W-:Y:S02]  /*16e0*/  UIADD3 UR13, UPT, UPT, UR39, -0x1, URZ ;  /* 0xffffffff270d7890 */ /* 0x000fe4000fffe0ff */
[----:B------:R-:W-:Y:S02]  /*16f0*/  @UP2 UIADD3 UR13, UPT, UPT, UR39, URZ, URZ ;  /* 0x000000ff270d2290 */ /* 0x000fe4000fffe0ff */
[----:B------:R-:W-:Y:S02]  /*1700*/  UIADD3 UR31, UPT, UPT, UR40, -UR39, URZ ;  /* 0x80000027281f7290 */ /* 0x000fe4000fffe0ff */
[----:B---34-:R-:W-:-:S12]  /*1710*/  UIADD3 UR13, UPT, UPT, UR13, 0x1, URZ ;  /* 0x000000010d0d7890 */ /* 0x018fd8000fffe0ff */
.L_x_42:
[----:B------:R-:W-:Y:S01]  /*1720*/  UISETP.NE.AND UP0, UPT, UR60, URZ, UPT ;  /* 0x000000ff3c00728c */ /* 0x000fe2000bf05270 */
[----:B------:R-:W3:Y:S08]  /*1730*/  S2UR UR60, SR_CgaCtaId ;  /* 0x00000000003c79c3 */ /* 0x000ef00000008800 */
[----:B-1----:R-:W-:Y:S05]  /*1740*/  BRA.U UP0, `(.L_x_23) ;  /* 0x0000000100347547 */ /* 0x002fea000b800000 */
[----:B------:R-:W4:Y:S01]  /*1750*/  S2R R0, SR_CgaCtaId ;  /* 0x0000000000007919 */ /* 0x000f220000008800 */
[----:B------:R-:W-:Y:S02]  /*1760*/  MOV R3, 0x400 ;  /* 0x0000040000037802 */ /* 0x000fe40000000f00 */
[----:B------:R-:W-:Y:S02]  /*1770*/  SHF.L.U32 R2, R8, 0x1f, RZ ;  /* 0x0000001f08027819 */ /* 0x000fe400000006ff */
[----:B----4-:R-:W-:-:S05]  /*1780*/  LEA R0, R0, R3, 0x18 ;  /* 0x0000000300007211 */ /* 0x010fca00078ec0ff */
[----:B------:R-:W-:-:S04]  /*1790*/  IMAD R3, R9, 0x8, R0 ;  /* 0x0000000809037824 */ /* 0x000fc800078e0200 */
[----:B------:R-:W4:Y:S02]  /*17a0*/  SYNCS.PHASECHK.TRANS64.TRYWAIT P0, [R3+URZ+0xc0], R2 ;  /* 0x0000c002030075a7 */ /* 0x000f2400080011ff */
[----:B----4-:R-:W-:Y:S05]  /*17b0*/  @!P0 BRA `(.L_x_24) ;  /* 0x0000007400a88947 */ /* 0x010fea0003800000 */
.L_x_106:
[----:B------:R-:W-:Y:S01]  /*17c0*/  VIADD R9, R9, 0x1 ;  /* 0x0000000109097836 */ /* 0x000fe20000000000 */
[----:B------:R4:W-:Y:S04]  /*17d0*/  SYNCS.ARRIVE.TRANS64.A1T0 RZ, [R3+URZ+0xb0], RZ ;  /* 0x0000b0ff03ff79a7 */ /* 0x0009e800081000ff */
[----:B------:R-:W-:-:S04]  /*17e0*/  ISETP.NE.AND P0, PT, R9, 0x2, PT ;  /* 0x000000020900780c */ /* 0x000fc80003f05270 */
[----:B------:R-:W-:Y:S02]  /*17f0*/  SEL R9, R9, RZ, P0 ;  /* 0x000000ff09097207 */ /* 0x000fe40000000000 */
[----:B----4-:R-:W-:-:S04]  /*1800*/  SEL R3, RZ, 0x1, P0 ;  /* 0x00000001ff037807 */ /* 0x010fc80000000000 */
[----:B------:R-:W-:-:S07]  /*1810*/  LOP3.LUT R8, R8, R3, RZ, 0x3c, !PT ;  /* 0x0000000308087212 */ /* 0x000fce00078e3cff */
.L_x_23:
[----:B------:R-:W-:Y:S01]  /*1820*/  UMOV UR7, 0x400 ;  /* 0x0000040000077882 */ /* 0x000fe20000000000 */
[----:B------:R-:W-:Y:S01]  /*1830*/  SHF.L.U32 R0, R12, 0x1f, RZ ;  /* 0x0000001f0c007819 */ /* 0x000fe200000006ff */
[----:B---3--:R-:W-:Y:S02]  /*1840*/  ULEA UR7, UR60, UR7, 0x18 ;  /* 0x000000073c077291 */ /* 0x008fe4000f8ec0ff */
[----:B------:R-:W-:Y:S02]  /*1850*/  UISETP.GE.U32.AND UP0, UPT, UR38, 0x1ff, UPT ;  /* 0x000001ff2600788c */ /* 0x000fe4000bf06070 */
[----:B------:R-:W-:Y:S02]  /*1860*/  ULEA UR5, UR29, UR7, 0x3 ;  /* 0x000000071d057291 */ /* 0x000fe4000f8e18ff */
[----:B------:R-:W-:Y:S02]  /*1870*/  USHF.L.U32 UR35, UR59, 0x6, URZ ;  /* 0x000000063b237899 */ /* 0x000fe400080006ff */
[----:B------:R-:W-:Y:S01]  /*1880*/  UIMAD UR19, UR58, 0xb0, UR30 ;  /* 0x000000b03a1378a4 */ /* 0x000fe2000f8e021e */
[----:B------:R-:W-:-:S04]  /*1890*/  UMOV UR41, URZ ;  /* 0x000000ff00297c82 */ /* 0x000fc80008000000 */
[----:B------:R3:W4:Y:S01]  /*18a0*/  SYNCS.PHASECHK.TRANS64.TRYWAIT P0, [UR5+0x18], R0 ;  /* 0x00001800ff0075a7 */ /* 0x0007220008001105 */
[----:B------:R-:W-:Y:S06]  /*18b0*/  BRA.U !UP0, `(.L_x_25) ;  /* 0x0000000108f07547 */ /* 0x000fec000b800000 */
[----:B------:R-:W-:Y:S01]  /*18c0*/  UMOV UR44, URZ ;  /* 0x000000ff002c7c82 */ /* 0x000fe20008000000 */
[----:B------:R-:W-:-:S05]  /*18d0*/  UMOV UR6, UR29 ;  /* 0x0000001d00067c82 */ /* 0x000fca0008000000 */
.L_x_31:
[----:B----4-:R-:W-:Y:S01]  /*18e0*/  @!P3 MOV R2, 0xf000 ;  /* 0x0000f0000002b802 */ /* 0x010fe20000000f00 */
[----:B------:R-:W-:Y:S01]  /*18f0*/  ULEA UR33, UR6, UR7, 0x3 ;  /* 0x0000000706217291 */ /* 0x000fe2000f8e18ff */
[----:B--2-4-:R-:W-:Y:S11]  /*1900*/  @P0 BRA `(.L_x_26) ;  /* 0x00000000000c0947 */ /* 0x014ff60003800000 */
[----:B------:R-:W-:Y:S04]  /*1910*/  SHF.L.U32 R3, R12, 0x1f, RZ ;  /* 0x0000001f0c037819 */ /* 0x000fe800000006ff */
[----:B------:R-:W4:Y:S02]  /*1920*/  SYNCS.PHASECHK.TRANS64.TRYWAIT P0, [UR33+0x18], R3 ;  /* 0x00001803ff0075a7 */ /* 0x000f240008001121 */
[----:B----4-:R-:W-:Y:S05]  /*1930*/  @!P0 BRA `(.L_x_27) ;  /* 0x00000074005c8947 */ /* 0x010fea0003800000 */
.L_x_26:
[----:B------:R4:W-:Y:S01]  /*1940*/  @!P3 SYNCS.ARRIVE.TRANS64 RZ, [UR33], R2 ;  /* 0x00000002ffffb9a7 */ /* 0x0009e20008000021 */
[----:B------:R-:W-:Y:S04]  /*1950*/  ULOP3.LUT UR5, UR14, 0x2, URZ, 0xfc, !UPT ;  /* 0x000000020e057892 */ /* 0x000fe8000f8efcff */
[----:B------:R-:W-:Y:S09]  /*1960*/  UISETP.NE.AND UP0, UPT, UR5, 0x2, UPT ;  /* 0x000000020500788c */ /* 0x000ff2000bf05270 */
[----:B------:R-:W-:Y:S05]  /*1970*/  BRA.U UP0, `(.L_x_28) ;  /* 0x0000000100047547 */ /* 0x000fea000b800000 */
[----:B-12---:R-:W-:Y:S05]  /*1980*/  BPT.TRAP 0x1 ;  /* 0x000000040000795c */ /* 0x006fea0000300000 */
.L_x_28:
[----:B------:R-:W-:Y:S04]  /*1990*/  BSSY.RECONVERGENT B0, `(.L_x_29) ;  /* 0x0000003000007945 */ /* 0x000fe80003800200 */
[----:B------:R-:W-:Y:S05]  /*19a0*/  @P2 BRA `(.L_x_30) ;  /* 0x0000000000042947 */ /* 0x000fea0003800000 */
[----:B-12---:R-:W-:Y:S05]  /*19b0*/  BPT.TRAP 0x1 ;  /* 0x000000040000795c */ /* 0x006fea0000300000 */
.L_x_30:
[----:B-12---:R-:W-:Y:S05]  /*19c0*/  BSYNC.RECONVERGENT B0 ;  /* 0x0000000000007941 */ /* 0x006fea0003800200 */
.L_x_29:
[----:B------:R-:W-:Y:S02]  /*19d0*/  UIADD3 UR29, UPT, UPT, UR6, 0x1, URZ ;  /* 0x00000001061d7890 */ /* 0x000fe4000fffe0ff */
[----:B------:R-:W-:Y:S02]  /*19e0*/  UIADD3 UR52, UP1, UPT, UR42, 0x80, URZ ;  /* 0x000000802a347890 */ /* 0x000fe4000ff3e0ff */
[----:B------:R-:W-:Y:S02]  /*19f0*/  UISETP.NE.AND UP0, UPT, UR29, 0x3, UPT ;  /* 0x000000031d00788c */ /* 0x000fe4000bf05270 */
[----:B------:R-:W-:Y:S02]  /*1a00*/  ULEA UR24, UR6, UR7, 0xe ;  /* 0x0000000706187291 */ /* 0x000fe4000f8e70ff */
[----:B------:R-:W-:Y:S02]  /*1a10*/  USEL UR8, URZ, 0x1, UP0 ;  /* 0x00000001ff087887 */ /* 0x000fe40008000000 */
[----:B------:R-:W-:Y:S02]  /*1a20*/  USEL UR29, UR29, URZ, UP0 ;  /* 0x000000ff1d1d7287 */ /* 0x000fe40008000000 */
[----:B------:R-:W-:Y:S02]  /*1a30*/  USHF.L.U32 UR34, UR44, 0x8, URZ ;  /* 0x000000082c227899 */ /* 0x000fe400080006ff */
[----:B------:R-:W-:Y:S01]  /*1a40*/  ULEA UR5, UR29, UR7, 0x3 ;  /* 0x000000071d057291 */ /* 0x000fe2000f8e18ff */
[----:B------:R-:W-:Y:S01]  /*1a50*/  LOP3.LUT R12, R12, UR8, RZ, 0x3c, !PT ;  /* 0x000000080c0c7c12 */ /* 0x000fe2000f8e3cff */
[----:B------:R-:W-:Y:S02]  /*1a60*/  UIADD3.X UR53, UPT, UPT, URZ, UR43, URZ, UP1, !UPT ;  /* 0x0000002bff357290 */ /* 0x000fe40008ffe4ff */
[----:B------:R-:W-:Y:S01]  /*1a70*/  UIADD3 UR32, UPT, UPT, UR24, 0x5a00, URZ ;  /* 0x00005a0018207890 */ /* 0x000fe2000fffe0ff */
[----:B---3--:R-:W-:Y:S01]  /*1a80*/  SHF.L.U32 R0, R12, 0x1f, RZ ;  /* 0x0000001f0c007819 */ /* 0x008fe200000006ff */
[----:B------:R-:W-:Y:S02]  /*1a90*/  UIADD3 UR26, UPT, UPT, UR34, 0x80, URZ ;  /* 0x00000080221a7890 */ /* 0x000fe4000fffe0ff */
[----:B------:R-:W-:Y:S01]  /*1aa0*/  UIADD3 UR24, UPT, UPT, UR24, 0x7a00, URZ ;  /* 0x00007a0018187890 */ /* 0x000fe2000fffe0ff */
[----:B------:R1:W2:Y:S01]  /*1ab0*/  SYNCS.PHASECHK.TRANS64.TRYWAIT P0, [UR5+0x18], R0 ;  /* 0x00001800ff0075a7 */ /* 0x0002a20008001105 */
[----:B------:R-:W-:Y:S01]  /*1ac0*/  UMOV UR50, 0x0 ;  /* 0x0000000000327882 */ /* 0x000fe20000000000 */
[----:B------:R-:W-:Y:S01]  /*1ad0*/  UMOV UR51, 0x10000000 ;  /* 0x1000000000337882 */ /* 0x000fe20000000000 */
[----:B------:R-:W-:Y:S01]  /*1ae0*/  UIMAD UR5, UR6, 0xb000, UR4 ;  /* 0x0000b000060578a4 */ /* 0x000fe2000f8e0204 */
[----:B------:R-:W-:Y:S01]  /*1af0*/  UTMALDG.3D [UR32], [UR52], desc[UR50] ;  /* 0x00003220340075b4 */ /* 0x000fe20008011000 */
[----:B------:R-:W-:Y:S02]  /*1b00*/  UIADD3 UR48, UP0, UPT, UR42, 0x180, URZ ;  /* 0x000001802a307890 */ /* 0x000fe4000ff1e0ff */
[----:B------:R-:W-:Y:S01]  /*1b10*/  UIADD3 UR5, UPT, UPT, UR7, UR5, URZ ;  /* 0x0000000507057290 */ /* 0x000fe2000fffe0ff */
[----:B------:R-:W-:Y:S01]  /*1b20*/  UMOV UR25, UR33 ;  /* 0x0000002100197c82 */ /* 0x000fe20008000000 */
[----:B------:R-:W-:Y:S01]  /*1b30*/  UMOV UR27, UR35 ;  /* 0x00000023001b7c82 */ /* 0x000fe20008000000 */
[----:B------:R-:W-:Y:S01]  /*1b40*/  UMOV UR28, UR36 ;  /* 0x00000024001c7c82 */ /* 0x000fe20008000000 */
[----:B------:R-:W-:Y:S01]  /*1b50*/  UIADD3.X UR49, UPT, UPT, URZ, UR43, URZ, UP0, !UPT ;  /* 0x0000002bff317290 */ /* 0x000fe200087fe4ff */
[----:B------:R-:W-:Y:S01]  /*1b60*/  UTMALDG.3D [UR24], [UR52], desc[UR50] ;  /* 0x00003218340075b4 */ /* 0x000fe20008011000 */
[----:B------:R-:W-:Y:S02]  /*1b70*/  UIADD3 UR16, UPT, UPT, UR5, 0x11a00, URZ ;  /* 0x00011a0005107890 */ /* 0x000fe4000fffe0ff */
[----:B------:R-:W-:Y:S01]  /*1b80*/  UIADD3 UR8, UPT, UPT, UR5, 0x17200, URZ ;  /* 0x0001720005087890 */ /* 0x000fe2000fffe0ff */
[----:B------:R-:W-:Y:S01]  /*1b90*/  UMOV UR6, 0x30000 ;  /* 0x0003000000067882 */ /* 0x000fe20000000000 */
[----:B------:R-:W-:Y:S01]  /*1ba0*/  UMOV UR17, UR33 ;  /* 0x0000002100117c82 */ /* 0x000fe20008000000 */
[----:B------:R-:W-:Y:S01]  /*1bb0*/  UMOV UR20, UR36 ;  /* 0x0000002400147c82 */ /* 0x000fe20008000000 */
[----:B------:R-:W-:Y:S01]  /*1bc0*/  UMOV UR18, UR34 ;  /* 0x0000002200127c82 */ /* 0x000fe20008000000 */
[----:B------:R-:W-:Y:S02]  /*1bd0*/  UMOV UR11, UR19 ;  /* 0x00000013000b7c82 */ /* 0x000fe40008000000 */
[----:B------:R-:W-:Y:S01]  /*1be0*/  UTMALDG.3D.MULTICAST [UR16], [UR48], UR6, desc[UR50] ;  /* 0x00003210300073b4 */ /* 0x000fe20008011806 */
[----:B------:R-:W-:Y:S01]  /*1bf0*/  UIADD3 UR44, UPT, UPT, UR44, 0x1, URZ ;  /* 0x000000012c2c7890 */ /* 0x000fe2000fffe0ff */
[----:B------:R-:W-:Y:S01]  /*1c00*/  UMOV UR12, UR36 ;  /* 0x00000024000c7c82 */ /* 0x000fe20008000000 */
[----:B------:R-:W-:Y:S01]  /*1c10*/  UMOV UR9, UR33 ;  /* 0x0000002100097c82 */ /* 0x000fe20008000000 */
[----:B------:R-:W-:Y:S01]  /*1c20*/  UMOV UR10, UR26 ;  /* 0x0000001a000a7c82 */ /* 0x000fe20008000000 */
[----:B------:R-:W-:Y:S01]  /*1c30*/  UISETP.NE.AND UP0, UPT, UR44, UR13, UPT ;  /* 0x0000000d2c00728c */ /* 0x000fe2000bf05270 */
[----:B------:R3:W-:Y:S01]  /*1c40*/  UTMALDG.3D.MULTICAST [UR8], [UR48], UR6, desc[UR50] ;  /* 0x00003208300073b4 */ /* 0x0007e20008011806 */
[----:B------:R-:W-:Y:S01]  /*1c50*/  UMOV UR41, UR13 ;  /* 0x0000000d00297c82 */ /* 0x000fe20008000000 */
[----:B---3--:R-:W-:Y:S06]  /*1c60*/  UMOV UR6, UR29 ;  /* 0x0000001d00067c82 */ /* 0x008fec0008000000 */
[----:B-1----:R-:W-:Y:S05]  /*1c70*/  BRA.U UP0, `(.L_x_31) ;  /* 0xfffffffd00187547 */ /* 0x002fea000b83ffff */
.L_x_25:
[----:B------:R-:W-:Y:S01]  /*1c80*/  ULEA UR5, UR29, UR7, 0x3 ;  /* 0x000000071d057291 */ /* 0x000fe2000f8e18ff */
[----:B---3--:R-:W-:Y:S01]  /*1c90*/  SHF.L.U32 R0, R12, 0x1f, RZ ;  /* 0x0000001f0c007819 */ /* 0x008fe200000006ff */
[----:B------:R-:W-:Y:S01]  /*1ca0*/  @!P1 SYNCS.ARRIVE.TRANS64.A1T0 RZ, [UR7+0x48], RZ ;  /* 0x000048ffffff99a7 */ /* 0x000fe20008100007 */
[----:B------:R-:W-:-:S06]  /*1cb0*/  UISETP.GT.AND UP0, UPT, UR40, UR39, UPT ;  /* 0x000000272800728c */ /* 0x000fcc000bf04270 */
[----:B--2-4-:R2:W3:Y:S03]  /*1cc0*/  SYNCS.PHASECHK.TRANS64.TRYWAIT P0, [UR5+0x18], R0 ;  /* 0x00001800ff0075a7 */ /* 0x0144e60008001105 */
[----:B------:R-:W-:Y:S05]  /*1cd0*/  BRA.U !UP0, `(.L_x_32) ;  /* 0x0000000108ec7547 */ /* 0x000fea000b800000 */
[----:B------:R-:W-:Y:S01]  /*1ce0*/  UIADD3 UR44, UPT, UPT, UR31, UR41, URZ ;  /* 0x000000291f2c7290 */ /* 0x000fe2000fffe0ff */
[----:B------:R-:W-:-:S11]  /*1cf0*/  UMOV UR6, UR29 ;  /* 0x0000001d00067c82 */ /* 0x000fd60008000000 */
.L_x_38:
[----:B---3--:R-:W-:Y:S01]  /*1d00*/  @!P3 MOV R2, 0xf000 ;  /* 0x0000f0000002b802 */ /* 0x008fe20000000f00 */
[----:B------:R-:W-:Y:S01]  /*1d10*/  ULEA UR33, UR6, UR7, 0x3 ;  /* 0x0000000706217291 */ /* 0x000fe2000f8e18ff */
[----:B-1-3--:R-:W-:Y:S11]  /*1d20*/  @P0 BRA `(.L_x_33) ;  /* 0x00000000000c0947 */ /* 0x00aff60003800000 */
[----:B------:R-:W-:Y:S04]  /*1d30*/  SHF.L.U32 R3, R12, 0x1f, RZ ;  /* 0x0000001f0c037819 */ /* 0x000fe800000006ff */
[----:B------:R-:W3:Y:S02]  /*1d40*/  SYNCS.PHASECHK.TRANS64.TRYWAIT P0, [UR33+0x18], R3 ;  /* 0x00001803ff0075a7 */ /* 0x000ee40008001121 */
[----:B---3--:R-:W-:Y:S05]  /*1d50*/  @!P0 BRA `(.L_x_34) ;  /* 0x00000070006c8947 */ /* 0x008fea0003800000 */
.L_x_33:
[----:B------:R3:W-:Y:S01]  /*1d60*/  @!P3 SYNCS.ARRIVE.TRANS64 RZ, [UR33], R2 ;  /* 0x00000002ffffb9a7 */ /* 0x0007e20008000021 */
[----:B------:R-:W-:Y:S04]  /*1d70*/  ULOP3.LUT UR5, UR14, 0x2, URZ, 0xfc, !UPT ;  /* 0x000000020e057892 */ /* 0x000fe8000f8efcff */
[----:B------:R-:W-:Y:S09]  /*1d80*/  UISETP.NE.AND UP0, UPT, UR5, 0x2, UPT ;  /* 0x000000020500788c */ /* 0x000ff2000bf05270 */
[----:B------:R-:W-:Y:S05]  /*1d90*/  BRA.U UP0, `(.L_x_35) ;  /* 0x0000000100047547 */ /* 0x000fea000b800000 */
[----:B-1----:R-:W-:Y:S05]  /*1da0*/  BPT.TRAP 0x1 ;  /* 0x000000040000795c */ /* 0x002fea0000300000 */
.L_x_35:
[----:B------:R-:W-:Y:S04]  /*1db0*/  BSSY.RECONVERGENT B0, `(.L_x_36) ;  /* 0x0000003000007945 */ /* 0x000fe80003800200 */
[----:B------:R-:W-:Y:S05]  /*1dc0*/  @P2 BRA `(.L_x_37) ;  /* 0x0000000000042947 */ /* 0x000fea0003800000 */
[----:B-1----:R-:W-:Y:S05]  /*1dd0*/  BPT.TRAP 0x1 ;  /* 0x000000040000795c */ /* 0x002fea0000300000 */
.L_x_37:
[----:B-1----:R-:W-:Y:S05]  /*1de0*/  BSYNC.RECONVERGENT B0 ;  /* 0x0000000000007941 */ /* 0x002fea0003800200 */
.L_x_36:
        /* <DEDUP_REMOVED lines=11> */
[----:B--2---:R-:W-:Y:S01]  /*1ea0*/  SHF.L.U32 R0, R12, 0x1f, RZ ;  /* 0x0000001f0c007819 */ /* 0x004fe200000006ff */
[----:B------:R-:W-:Y:S02]  /*1eb0*/  UIADD3 UR26, UPT, UPT, UR34, 0x80, URZ ;  /* 0x00000080221a7890 */ /* 0x000fe4000fffe0ff */
[----:B------:R-:W-:Y:S01]  /*1ec0*/  UIADD3 UR24, UPT, UPT, UR24, 0x7a00, URZ ;  /* 0x00007a0018187890 */ /* 0x000fe2000fffe0ff */
[----:B------:R4:W1:Y:S01]  /*1ed0*/  SYNCS.PHASECHK.TRANS64.TRYWAIT P0, [UR5+0x18], R0 ;  /* 0x00001800ff0075a7 */ /* 0x0008620008001105 */
        /* <DEDUP_REMOVED lines=11> */
[----:B------:R-:W-:Y:S01]  /*1f90*/  UIADD3 UR16, UPT, UPT, UR5, 0x11a00, URZ ;  /* 0x00011a0005107890 */ /* 0x000fe2000fffe0ff */
[----:B------:R-:W-:Y:S01]  /*1fa0*/  UMOV UR6, 0x30000 ;  /* 0x0003000000067882 */ /* 0x000fe20000000000 */
[----:B------:R-:W-:Y:S01]  /*1fb0*/  UMOV UR17, UR33 ;  /* 0x0000002100117c82 */ /* 0x000fe20008000000 */
[----:B------:R-:W-:Y:S01]  /*1fc0*/  UMOV UR20, UR36 ;  /* 0x0000002400147c82 */ /* 0x000fe20008000000 */
[----:B------:R-:W-:Y:S01]  /*1fd0*/  UMOV UR18, UR34 ;  /* 0x0000002200127c82 */ /* 0x000fe20008000000 */
[----:B------:R-:W-:Y:S01]  /*1fe0*/  UIADD3 UR8, UPT, UPT, UR5, 0x17200, URZ ;  /* 0x0001720005087890 */ /* 0x000fe2000fffe0ff */
[----:B------:R-:W-:Y:S03]  /*1ff0*/  UMOV UR11, UR19 ;  /* 0x00000013000b7c82 */ /* 0x000fe60008000000 */
[----:B------:R-:W-:Y:S01]  /*2000*/  UTMALDG.3D.MULTICAST [UR16], [UR50], UR6, desc[UR48] ;  /* 0x00003010320073b4 */ /* 0x000fe20008011806 */
[----:B------:R-:W-:Y:S01]  /*2010*/  UIADD3 UR41, UPT, UPT, UR41, 0x1, URZ ;  /* 0x0000000129297890 */ /* 0x000fe2000fffe0ff */
[----:B------:R-:W-:Y:S01]  /*2020*/  UMOV UR12, UR36 ;  /* 0x00000024000c7c82 */ /* 0x000fe20008000000 */
[----:B------:R-:W-:Y:S01]  /*2030*/  UMOV UR9, UR33 ;  /* 0x0000002100097c82 */ /* 0x000fe20008000000 */
[----:B------:R-:W-:Y:S01]  /*2040*/  UMOV UR10, UR26 ;  /* 0x0000001a000a7c82 */ /* 0x000fe20008000000 */
[----:B------:R-:W-:Y:S01]  /*2050*/  UISETP.NE.AND UP0, UPT, UR41, UR44, UPT ;  /* 0x0000002c2900728c */ /* 0x000fe2000bf05270 */
[----:B------:R2:W-:Y:S02]  /*2060*/  UTMALDG.3D.MULTICAST [UR8], [UR50], UR6, desc[UR48] ;  /* 0x00003008320073b4 */ /* 0x0005e40008011806 */
[----:B--2---:R-:W-:Y:S06]  /*2070*/  UMOV UR6, UR29 ;  /* 0x0000001d00067c82 */ /* 0x004fec0008000000 */
[----:B----4-:R-:W-:Y:S05]  /*2080*/  BRA.U UP0, `(.L_x_38) ;  /* 0xfffffffd001c7547 */ /* 0x010fea000b83ffff */
.L_x_32:
[C---:B------:R-:W-:Y:S01]  /*2090*/  LEA R3, R11.reuse, UR7, 0x3 ;  /* 0x000000070b037c11 */ /* 0x040fe2000f8e18ff */
[----:B------:R-:W-:Y:S01]  /*20a0*/  NOP ;  /* 0x0000000000007918 */ /* 0x000fe20000000000 */
[----:B--2---:R-:W-:Y:S02]  /*20b0*/  SHF.L.U32 R0, R10, 0x1f, RZ ;  /* 0x0000001f0a007819 */ /* 0x004fe400000006ff */
[----:B------:R-:W-:Y:S02]  /*20c0*/  LEA R5, R11, UR7, 0x4 ;  /* 0x000000070b057c11 */ /* 0x000fe4000f8e20ff */
[----:B-1-3--:R-:W1:Y:S02]  /*20d0*/  SYNCS.PHASECHK.TRANS64.TRYWAIT P0, [R3+URZ+0x50], R0 ;  /* 0x00005000030075a7 */ /* 0x00ae6400080011ff */
[----:B-1----:R-:W-:Y:S05]  /*20e0*/  @!P0 BRA `(.L_x_39) ;  /* 0x0000006c00a08947 */ /* 0x002fea0003800000 */
.L_x_109:
[----:B------:R-:W2:Y:S01]  /*20f0*/  LDS.128 R4, [R5+0xe0] ;  /* 0x0000e00005047984 */ /* 0x000ea20000000c00 */
[----:B------:R-:W-:Y:S01]  /*2100*/  UISETP.GE.AND UP0, UPT, UR37, 0x1, UPT ;  /* 0x000000012500788c */ /* 0x000fe2000bf06270 */
[----:B------:R-:W-:Y:S01]  /*2110*/  @!PT LDS RZ, [RZ] ;  /* 0x00000000fffff984 */ /* 0x000fe20000000800 */
[----:B------:R-:W-:Y:S01]  /*2120*/  @!PT LDS RZ, [RZ] ;  /* 0x00000000fffff984 */ /* 0x000fe20000000800 */
[----:B------:R-:W-:Y:S01]  /*2130*/  @!PT LDS RZ, [RZ] ;  /* 0x00000000fffff984 */ /* 0x000fe20000000800 */
[----:B------:R-:W-:Y:S01]  /*2140*/  @!PT LDS RZ, [RZ] ;  /* 0x00000000fffff984 */ /* 0x000fe20000000800 */
[----:B------:R3:W-:Y:S06]  /*2150*/  MEMBAR.ALL.CTA ;  /* 0x0000000000007992 */ /* 0x0007ec0000008000 */
[----:B---3--:R-:W3:Y:S01]  /*2160*/  FENCE.VIEW.ASYNC.S ;  /* 0x00000000000073c6 */ /* 0x008ee20000000000 */
[----:B--2---:R-:W-:-:S13]  /*2170*/  LOP3.LUT P0, RZ, R6, 0x1, RZ, 0xc0, !PT ;  /* 0x0000000106ff7812 */ /* 0x004fda000780c0ff */
[----:B---3--:R-:W-:Y:S01]  /*2180*/  VOTEU.ANY UP1, P0 ;  /* 0x0000000000ff7886 */ /* 0x008fe20000020100 */
[----:B------:R-:W-:-:S13]  /*2190*/  PLOP3.LUT P0, PT, PT, PT, UP1, 0x80, 0x8 ;  /* 0x000000000008781c */ /* 0x000fda0003f0f018 */
[----:B-1----:R-:W-:Y:S02]  /*21a0*/  @P0 LOP3.LUT R0, R5, 0xffff, RZ, 0xc0, !PT ;  /* 0x0000ffff05000812 */ /* 0x002fe400078ec0ff */
[----:B------:R-:W-:Y:S02]  /*21b0*/  @P0 MOV R2, R4 ;  /* 0x0000000400020202 */ /* 0x000fe40000000f00 */
[----:B------:R-:W-:Y:S01]  /*21c0*/  @P0 R2UR UR6, R0 ;  /* 0x00000000000602ca */ /* 0x000fe200000e0000 */
[----:B------:R-:W-:Y:S01]  /*21d0*/  VIADD R0, R3, 0x60 ;  /* 0x0000006003007836 */ /* 0x000fe20000000000 */
[----:B------:R-:W-:Y:S02]  /*21e0*/  @P0 SHF.R.U32.HI R4, RZ, 0x10, R5 ;  /* 0x00000010ff040819 */ /* 0x000fe40000011605 */
[----:B------:R-:W-:Y:S02]  /*21f0*/  @P0 R2UR UR8, R2 ;  /* 0x00000000020802ca */ /* 0x000fe400000e0000 */
[----:B------:R-:W-:-:S02]  /*2200*/  PRMT R0, RZ, 0x654, R0 ;  /* 0x00000654ff007816 */ /* 0x000fc40000000000 */
[----:B------:R-:W-:Y:S02]  /*2210*/  @P0 R2UR UR5, R4 ;  /* 0x00000000040502ca */ /* 0x000fe400000e0000 */
[----:B------:R1:W-:Y:S03]  /*2220*/  SYNCS.ARRIVE.TRANS64.RED.A1T0 RZ, [R0+URZ], RZ ;  /* 0x000000ff00ff79a7 */ /* 0x0003e600081004ff */
[----:B------:R-:W-:-:S04]  /*2230*/  @UP1 UMOV UR22, UR6 ;  /* 0x0000000600161c82 */ /* 0x000fc80008000000 */
[----:B------:R-:W-:-:S04]  /*2240*/  @UP1 UMOV UR23, UR8 ;  /* 0x0000000800171c82 */ /* 0x000fc80008000000 */
[----:B------:R-:W-:Y:S01]  /*2250*/  @UP1 UMOV UR36, UR5 ;  /* 0x0000000500241c82 */ /* 0x000fe20008000000 */
[----:B------:R-:W-:Y:S05]  /*2260*/  BRA.U !UP0, `(.L_x_40) ;  /* 0x0000000108d47547 */ /* 0x000fea000b800000 */
[----:B------:R-:W2:Y:S01]  /*2270*/  LDCU.128 UR8, c[0x0][0xb10] ;  /* 0x00016200ff0877ac */ /* 0x000ea20008000c00 */
[----:B------:R-:W3:Y:S01]  /*2280*/  LDCU UR5, c[0x0][0xb20] ;  /* 0x00016400ff0577ac */ /* 0x000ee20008000800 */
[----:B------:R-:W4:Y:S01]  /*2290*/  LDCU UR6, c[0x0][0xb0c] ;  /* 0x00016180ff0677ac */ /* 0x000f220008000800 */
[----:B------:R-:W1:Y:S01]  /*22a0*/  LDCU.64 UR16, c[0x0][0xb28] ;  /* 0x00016500ff1077ac */ /* 0x000e620008000a00 */
[----:B------:R-:W-:Y:S02]  /*22b0*/  UISETP.NE.AND UP3, UPT, UR37, 0x1, UPT ;  /* 0x000000012500788c */ /* 0x000fe4000bf65270 */
[----:B--2---:R-:W-:Y:S02]  /*22c0*/  UIMAD.WIDE.U32 UR26, UR15, UR11, URZ ;  /* 0x0000000b0f1a72a5 */ /* 0x004fe4000f8e00ff */
[----:B------:R-:W-:Y:S02]  /*22d0*/  UIMAD.WIDE.U32 UR24, UR21, UR8, URZ ;  /* 0x00000008151872a5 */ /* 0x000fe4000f8e00ff */
[----:B------:R-:W-:-:S02]  /*22e0*/  UIMAD.WIDE.U32 UR18, UR22, UR11, URZ ;  /* 0x0000000b161272a5 */ /* 0x000fc4000f8e00ff */
[----:B------:R-:W-:Y:S01]  /*22f0*/  UISETP.NE.AND UP0, UPT, UR10, 0x1, UPT ;  /* 0x000000010a00788c */ /* 0x000fe2000bf05270 */
[----:B------:R-:W-:Y:S02]  /*2300*/  UMOV UR11, UR27 ;  /* 0x0000001b000b7c82 */ /* 0x000fe40008000000 */
[----:B------:R-:W-:Y:S01]  /*2310*/  UMOV UR12, UR25 ;  /* 0x00000019000c7c82 */ /* 0x000fe20008000000 */
[----:B---3--:R-:W-:Y:S02]  /*2320*/  USHF.R.U32.HI UR11, URZ, UR5, UR11 ;  /* 0x00000005ff0b7299 */ /* 0x008fe4000801160b */
[----:B----4-:R-:W-:Y:S02]  /*2330*/  UISETP.NE.AND UP2, UPT, UR6, 0x1, UPT ;  /* 0x000000010600788c */ /* 0x010fe4000bf45270 */
[----:B------:R-:W-:Y:S02]  /*2340*/  USHF.R.U32.HI UR12, URZ, UR9, UR12 ;  /* 0x00000009ff0c7299 */ /* 0x000fe4000801160c */
[----:B------:R-:W-:-:S02]  /*2350*/  USEL UR11, UR15, UR11, !UP0 ;  /* 0x0000000b0f0b7287 */ /* 0x000fc4000c000000 */
[----:B------:R-:W-:Y:S02]  /*2360*/  USEL UR12, UR21, UR12, !UP2 ;  /* 0x0000000c150c7287 */ /* 0x000fe4000d000000 */
[----:B-1----:R-:W-:Y:S02]  /*2370*/  UIMAD.WIDE.U32 UR26, UR11, UR16, URZ ;  /* 0x000000100b1a72a5 */ /* 0x002fe4000f8e00ff */
[----:B------:R-:W-:Y:S02]  /*2380*/  UIMAD.WIDE.U32 UR24, UR23, UR8, URZ ;  /* 0x00000008171872a5 */ /* 0x000fe4000f8e00ff */
[----:B------:R-:W-:Y:S01]  /*2390*/  UIMAD.WIDE.U32 UR32, UR12, UR16, URZ ;  /* 0x000000100c2072a5 */ /* 0x000fe2000f8e00ff */
[----:B------:R-:W-:Y:S02]  /*23a0*/  UMOV UR18, UR19 ;  /* 0x0000001300127c82 */ /* 0x000fe40008000000 */
[----:B------:R-:W-:Y:S01]  /*23b0*/  UMOV UR26, UR27 ;  /* 0x0000001b001a7c82 */ /* 0x000fe20008000000 */
[----:B------:R-:W-:-:S02]  /*23c0*/  USHF.R.U32.HI UR18, URZ, UR5, UR18 ;  /* 0x00000005ff127299 */ /* 0x000fc40008011612 */
[----:B------:R-:W-:Y:S01]  /*23d0*/  @UP3 USHF.R.U32.HI UR11, URZ, UR17, UR26 ;  /* 0x00000011ff0b3299 */ /* 0x000fe2000801161a */
[----:B------:R-:W-:Y:S01]  /*23e0*/  UMOV UR24, UR25 ;  /* 0x0000001900187c82 */ /* 0x000fe20008000000 */
[----:B------:R-:W-:Y:S01]  /*23f0*/  UMOV UR32, UR33 ;  /* 0x0000002100207c82 */ /* 0x000fe20008000000 */
[----:B------:R-:W-:Y:S02]  /*2400*/  USHF.R.U32.HI UR24, URZ, UR9, UR24 ;  /* 0x00000009ff187299 */ /* 0x000fe40008011618 */
[----:B------:R-:W-:Y:S02]  /*2410*/  USEL UR18, UR22, UR18, !UP0 ;  /* 0x0000001216127287 */ /* 0x000fe4000c000000 */
[----:B------:R-:W-:Y:S02]  /*2420*/  @UP3 USHF.R.U32.HI UR12, URZ, UR17, UR32 ;  /* 0x00000011ff0c3299 */ /* 0x000fe40008011620 */
[----:B------:R-:W-:Y:S02]  /*2430*/  UIMAD UR11, UR37, UR11, URZ ;  /* 0x0000000b250b72a4 */ /* 0x000fe4000f8e02ff */
[----:B------:R-:W-:-:S02]  /*2440*/  USEL UR24, UR23, UR24, !UP2 ;  /* 0x0000001817187287 */ /* 0x000fc4000d000000 */
[----:B------:R-:W-:Y:S02]  /*2450*/  UIMAD UR5, UR37, UR12, URZ ;  /* 0x0000000c250572a4 */ /* 0x000fe4000f8e02ff */
[----:B------:R-:W-:Y:S02]  /*2460*/  UISETP.GE.AND UP0, UPT, UR18, UR11, UPT ;  /* 0x0000000b1200728c */ /* 0x000fe4000bf06270 */
[----:B------:R-:W-:Y:S02]  /*2470*/  UIMAD.WIDE.U32 UR8, UR18, UR16, URZ ;  /* 0x00000010120872a5 */ /* 0x000fe4000f8e00ff */
[----:B------:R-:W-:Y:S02]  /*2480*/  UISETP.GE.OR UP0, UPT, UR24, UR5, UP0 ;  /* 0x000000051800728c */ /* 0x000fe40008706670 */
[----:B------:R-:W-:Y:S02]  /*2490*/  UIMAD.WIDE.U32 UR26, UR24, UR16, URZ ;  /* 0x00000010181a72a5 */ /* 0x000fe4000f8e00ff */
[----:B------:R-:W-:Y:S01]  /*24a0*/  UIADD3 UR8, UPT, UPT, -UR18, URZ, URZ ;  /* 0x000000ff12087290 */ /* 0x000fe2000fffe1ff */
[----:B------:R-:W-:Y:S01]  /*24b0*/  UMOV UR5, UR9 ;  /* 0x0000000900057c82 */ /* 0x000fe20008000000 */
[----:B------:R-:W-:-:S02]  /*24c0*/  UIADD3 UR9, UPT, UPT, -UR24, URZ, URZ ;  /* 0x000000ff18097290 */ /* 0x000fc4000fffe1ff */
[----:B------:R-:W-:-:S03]  /*24d0*/  USHF.R.U32.HI UR5, URZ, UR17, UR5 ;  /* 0x00000011ff057299 */ /* 0x000fc60008011605 */
[----:B------:R-:W-:Y:S01]  /*24e0*/  @!UP0 UMOV UR26, UR27 ;  /* 0x0000001b001a8c82 */ /* 0x000fe20008000000 */
[----:B------:R-:W-:Y:S02]  /*24f0*/  UIMAD UR8, UR10, UR8, UR22 ;  /* 0x000000080a0872a4 */ /* 0x000fe4000f8e0216 */
[----:B------:R-:W-:Y:S02]  /*2500*/  USEL UR5, UR18, UR5, !UP3 ;  /* 0x0000000512057287 */ /* 0x000fe4000d800000 */
[----:B------:R-:W-:Y:S02]  /*2510*/  @!UP0 USHF.R.U32.HI UR17, URZ, UR17, UR26 ;  /* 0x00000011ff118299 */ /* 0x000fe4000801161a */
[----:B------:R-:W-:Y:S02]  /*2520*/  UIADD3 UR11, UPT, UPT, -UR5, URZ, URZ ;  /* 0x000000ff050b7290 */ /* 0x000fe4000fffe1ff */
[----:B------:R-:W-:Y:S02]  /*2530*/  @!UP0 USEL UR17, UR24, UR17, !UP3 ;  /* 0x0000001118118287 */ /* 0x000fe4000d800000 */
[----:B------:R-:W-:-:S02]  /*2540*/  UIMAD UR11, UR37, UR11, UR18 ;  /* 0x0000000b250b72a4 */ /* 0x000fc4000f8e0212 */
[----:B------:R-:W-:Y:S02]  /*2550*/  @!UP0 UIADD3 UR5, UPT, UPT, UR5, -UR17, URZ ;  /* 0x8000001105058290 */ /* 0x000fe4000fffe0ff */
[----:B------:R-:W-:Y:S02]  /*2560*/  @!UP0 UIMAD UR11, UR11, UR12, UR17 ;  /* 0x0000000c0b0b82a4 */ /* 0x000fe4000f8e0211 */
[----:B------:R-:W-:Y:S02]  /*2570*/  @!UP0 UIMAD UR18, UR37, UR5, UR24 ;  /* 0x00000005251282a4 */ /* 0x000fe4000f8e0218 */
[----:B------:R-:W-:Y:S02]  /*2580*/  UIMAD UR9, UR6, UR9, UR23 ;  /* 0x00000009060972a4 */ /* 0x000fe4000f8e0217 */
[----:B------:R-:W-:Y:S01]  /*2590*/  UIMAD UR22, UR18, UR10, UR8 ;  /* 0x0000000a121672a4 */ /* 0x000fe2000f8e0208 */
[----:B------:R-:W-:Y:S02]  /*25a0*/  @!UP0 UMOV UR24, UR11 ;  /* 0x0000000b00188c82 */ /* 0x000fe40008000000 */
[----:B------:R-:W-:-:S12]  /*25b0*/  UIMAD UR23, UR24, UR6, UR9 ;  /* 0x00000006181772a4 */ /* 0x000fd8000f8e0209 */
.L_x_40:
[----:B------:R-:W2:Y:S02]  /*25c0*/  LDCU UR5, c[0x0][0xb30] ;  /* 0x00016600ff0577ac */ /* 0x000ea40008000800 */
[----:B--2---:R-:W-:-:S09]  /*25d0*/  UISETP.NE.AND UP0, UPT, UR5, 0x1, UPT ;  /* 0x000000010500788c */ /* 0x004fd2000bf05270 */
[----:B------:R-:W-:Y:S05]  /*25e0*/  BRA.U UP0, `(.L_x_41) ;  /* 0x0000000100447547 */ /* 0x000fea000b800000 */
[----:B------:R-:W2:Y:S01]  /*25f0*/  LDCU.128 UR8, c[0x0][0xb10] ;  /* 0x00016200ff0877ac */ /* 0x000ea20008000c00 */
[----:B------:R-:W3:Y:S01]  /*2600*/  LDCU UR6, c[0x0][0xb0c] ;  /* 0x00016180ff0677ac */ /* 0x000ee20008000800 */
[----:B------:R-:W4:Y:S01]  /*2610*/  LDCU UR5, c[0x0][0xb20] ;  /* 0x00016400ff0577ac */ /* 0x000f220008000800 */
[----:B--2---:R-:W-:Y:S02]  /*2620*/  UIMAD.WIDE.U32 UR18, UR23, UR8, URZ ;  /* 0x00000008171272a5 */ /* 0x004fe4000f8e00ff */
[----:B------:R-:W-:Y:S02]  /*2630*/  UIMAD.WIDE.U32 UR16, UR22, UR11, URZ ;  /* 0x0000000b161072a5 */ /* 0x000fe4000f8e00ff */
[----:B---3--:R-:W-:Y:S02]  /*2640*/  UISETP.NE.AND UP2, UPT, UR6, 0x1, UPT ;  /* 0x000000010600788c */ /* 0x008fe4000bf45270 */
[----:B------:R-:W-:Y:S01]  /*2650*/  UISETP.NE.AND UP0, UPT, UR10, 0x1, UPT ;  /* 0x000000010a00788c */ /* 0x000fe2000bf05270 */
[----:B------:R-:W-:-:S02]  /*2660*/  UMOV UR8, UR19 ;  /* 0x0000001300087c82 */ /* 0x000fc40008000000 */
[----:B------:R-:W-:Y:S01]  /*2670*/  UMOV UR16, UR17 ;  /* 0x0000001100107c82 */ /* 0x000fe20008000000 */
[----:B------:R-:W-:Y:S02]  /*2680*/  USHF.R.U32.HI UR8, URZ, UR9, UR8 ;  /* 0x00000009ff087299 */ /* 0x000fe40008011608 */
[----:B----4-:R-:W-:Y:S02]  /*2690*/  USHF.R.U32.HI UR5, URZ, UR5, UR16 ;  /* 0x00000005ff057299 */ /* 0x010fe40008011610 */
[----:B------:R-:W-:Y:S02]  /*26a0*/  USEL UR8, UR23, UR8, !UP2 ;  /* 0x0000000817087287 */ /* 0x000fe4000d000000 */
[----:B------:R-:W-:-:S04]  /*26b0*/  USEL UR5, UR22, UR5, !UP0 ;  /* 0x0000000516057287 */ /* 0x000fc8000c000000 */
[----:B------:R-:W-:Y:S02]  /*26c0*/  UIADD3 UR9, UPT, UPT, UR8, -UR5, URZ ;  /* 0x8000000508097290 */ /* 0x000fe4000fffe0ff */
[----:B------:R-:W-:Y:S02]  /*26d0*/  UIADD3 UR5, UPT, UPT, -UR8, UR5, URZ ;  /* 0x0000000508057290 */ /* 0x000fe4000fffe1ff */
[----:B------:R-:W-:Y:S02]  /*26e0*/  UIMAD UR22, UR9, UR10, UR22 ;  /* 0x0000000a091672a4 */ /* 0x000fe4000f8e0216 */
[----:B------:R-:W-:-:S12]  /*26f0*/  UIMAD UR23, UR5, UR6, UR23 ;  /* 0x00000006051772a4 */ /* 0x000fd8000f8e0217 */
.L_x_41:
[----:B------:R-:W-:Y:S01]  /*2700*/  VIADD R11, R11, 0x1 ;  /* 0x000000010b0b7836 */ /* 0x000fe20000000000 */
[----:B------:R-:W-:Y:S01]  /*2710*/  PLOP3.LUT P1, PT, PT, PT, PT, 0x80, 0x8 ;  /* 0x000000000008781c */ /* 0x000fe20003f2f070 */
[----:B------:R-:W-:Y:S02]  /*2720*/  UIADD3 UR59, UPT, UPT, UR23, UR47, URZ ;  /* 0x0000002f173b7290 */ /* 0x000fe4000fffe0ff */
[----:B------:R-:W-:Y:S01]  /*2730*/  UIADD3 UR58, UPT, UPT, UR22, UR46, URZ ;  /* 0x0000002e163a7290 */ /* 0x000fe2000fffe0ff */
[----:B------:R-:W-:-:S04]  /*2740*/  ISETP.NE.AND P0, PT, R11, 0x2, PT ;  /* 0x000000020b00780c */ /* 0x000fc80003f05270 */
[----:B------:R-:W-:Y:S02]  /*2750*/  SEL R3, RZ, 0x1, P0 ;  /* 0x00000001ff037807 */ /* 0x000fe40000000000 */
[----:B------:R-:W-:Y:S02]  /*2760*/  SEL R11, R11, RZ, P0 ;  /* 0x000000ff0b0b7207 */ /* 0x000fe40000000000 */
[----:B------:R-:W-:Y:S01]  /*2770*/  LOP3.LUT R10, R10, R3, RZ, 0x3c, !PT ;  /* 0x000000030a0a7212 */ /* 0x000fe200078e3cff */
[----:B------:R-:W-:Y:S06]  /*2780*/  BRA.U UP1, `(.L_x_42) ;  /* 0xffffffed01e47547 */ /* 0x000fec000b83ffff */
[----:B------:R-:W-:Y:S01]  /*2790*/  UIADD3 UR7, UPT, UPT, UR7, 0x18, URZ ;  /* 0x0000001807077890 */ /* 0x000fe2000fffe0ff */
[----:B------:R-:W-:-:S03]  /*27a0*/  SHF.L.U32 R3, R12, 0x1f, RZ ;  /* 0x0000001f0c037819 */ /* 0x000fc600000006ff */
[----:B------:R-:W-:-:S09]  /*27b0*/  ULEA UR4, UR29, UR7, 0x3 ;  /* 0x000000071d047291 */ /* 0x000fd2000f8e18ff */
[----:B------:R-:W2:Y:S02]  /*27c0*/  SYNCS.PHASECHK.TRANS64.TRYWAIT P0, [UR4], R3 ;  /* 0x00000003ff0075a7 */ /* 0x000ea40008001104 */
[----:B--2---:R-:W-:Y:S05]  /*27d0*/  @!P0 BRA `(.L_x_43) ;  /* 0x0000006400f88947 */ /* 0x004fea0003800000 */
.L_x_111:
[----:B------:R-:W-:-:S04]  /*27e0*/  UIADD3 UR5, UPT, UPT, UR29, 0x1, URZ ;  /* 0x000000011d057890 */ /* 0x000fc8000fffe0ff */
[----:B------:R-:W-:-:S04]  /*27f0*/  UISETP.NE.AND UP0, UPT, UR5, 0x3, UPT ;  /* 0x000000030500788c */ /* 0x000fc8000bf05270 */
[----:B------:R-:W-:Y:S02]  /*2800*/  USEL UR6, URZ, 0x1, UP0 ;  /* 0x00000001ff067887 */ /* 0x000fe40008000000 */
[----:B------:R-:W-:-:S04]  /*2810*/  USEL UR5, UR5, URZ, UP0 ;  /* 0x000000ff05057287 */ /* 0x000fc80008000000 */
[----:B------:R-:W-:Y:S01]  /*2820*/  ULEA UR4, UR5, UR7, 0x3 ;  /* 0x0000000705047291 */ /* 0x000fe2000f8e18ff */
[----:B------:R-:W-:-:S04]  /*2830*/  LOP3.LUT R12, R12, UR6, RZ, 0x3c, !PT ;  /* 0x000000060c0c7c12 */ /* 0x000fc8000f8e3cff */
[----:B-1----:R-:W-:-:S04]  /*2840*/  SHF.L.U32 R3, R12, 0x1f, RZ ;  /* 0x0000001f0c037819 */ /* 0x002fc800000006ff */
[----:B------:R-:W1:Y:S02]  /*2850*/  SYNCS.PHASECHK.TRANS64.TRYWAIT P0, [UR4], R3 ;  /* 0x00000003ff0075a7 */ /* 0x000e640008001104 */
[----:B-1----:R-:W-:Y:S05]  /*2860*/  @!P0 BRA `(.L_x_44) ;  /* 0x0000006400ec8947 */ /* 0x002fea0003800000 */
.L_x_113:
[----:B------:R-:W-:-:S04]  /*2870*/  UIADD3 UR5, UPT, UPT, UR5, 0x1, URZ ;  /* 0x0000000105057890 */ /* 0x000fc8000fffe0ff */
[----:B------:R-:W-:-:S04]  /*2880*/  UISETP.NE.AND UP0, UPT, UR5, 0x3, UPT ;  /* 0x000000030500788c */ /* 0x000fc8000bf05270 */
[----:B------:R-:W-:Y:S02]  /*2890*/  USEL UR4, URZ, 0x1, UP0 ;  /* 0x00000001ff047887 */ /* 0x000fe40008000000 */
[----:B------:R-:W-:-:S04]  /*28a0*/  USEL UR5, UR5, URZ, UP0 ;  /* 0x000000ff05057287 */ /* 0x000fc80008000000 */
[----:B------:R-:W-:Y:S01]  /*28b0*/  ULEA UR5, UR5, UR7, 0x3 ;  /* 0x0000000705057291 */ /* 0x000fe2000f8e18ff */
[----:B-1----:R-:W-:-:S04]  /*28c0*/  LOP3.LUT R3, R12, UR4, RZ, 0x3c, !PT ;  /* 0x000000040c037c12 */ /* 0x002fc8000f8e3cff */
[----:B------:R-:W-:Y:S01]  /*28d0*/  SHF.L.U32 R3, R3, 0x1f, RZ ;  /* 0x0000001f03037819 */ /* 0x000fe200000006ff */
[----:B------:R-:W-:-:S07]  /*28e0*/  IMAD.U32 R0, RZ, RZ, UR5 ;  /* 0x00000005ff007e24 */ /* 0x000fce000f8e00ff */
.L_x_45:
[----:B-1----:R1:W2:Y:S02]  /*28f0*/  SYNCS.PHASECHK.TRANS64.TRYWAIT P0, [R0+URZ], R3 ;  /* 0x00000003000075a7 */ /* 0x0022a400080011ff */
[----:B--2---:R-:W-:Y:S05]  /*2900*/  @!P0 NANOSLEEP.SYNCS 0x989680 ;  /* 0x009896800000895d */ /* 0x004fea0003900000 */
[----:B------:R-:W2:Y:S02]  /*2910*/  @!P0 SYNCS.PHASECHK.TRANS64 P0, [R0+URZ], R3 ;  /* 0x00000003000085a7 */ /* 0x000ea400080010ff */
[----:B--2---:R-:W-:Y:S05]  /*2920*/  @P0 EXIT ;  /* 0x000000000000094d */ /* 0x004fea0003800000 */
[----:B------:R-:W-:Y:S05]  /*2930*/  BRA `(.L_x_45) ;  /* 0xfffffffc00ec7947 */ /* 0x000fea000383ffff */
.L_x_22:
[----:B------:R-:W-:-:S04]  /*2940*/  UISETP.NE.AND UP0, UPT, UR60, URZ, UPT ;  /* 0x000000ff3c00728c */ /* 0x000fc8000bf05270 */
[----:B------:R-:W-:-:S09]  /*2950*/  UISETP.NE.OR UP0, UPT, UR5, 0x1, UP0 ;  /* 0x000000010500788c */ /* 0x000fd20008705670 */
[----:B------:R-:W-:Y:S05]  /*2960*/  BRA.U UP0, `(.L_x_46) ;  /* 0x0000000500487547 */ /* 0x000fea000b800000 */
[----:B------:R-:W-:Y:S01]  /*2970*/  ISETP.GE.U32.AND P2, PT, R0, 0x2, PT ;  /* 0x000000020000780c */ /* 0x000fe20003f46070 */
[----:B------:R-:W-:Y:S01]  /*2980*/  IMAD.MOV.U32 R12, RZ, RZ, 0x1 ;  /* 0x00000001ff0c7424 */ /* 0x000fe200078e00ff */
[----:B------:R-:W-:Y:S02]  /*2990*/  CS2R R10, SRZ ;  /* 0x00000000000a7805 */ /* 0x000fe4000001ff00 */
[----:B------:R-:W-:Y:S01]  /*29a0*/  CS2R R8, SRZ ;  /* 0x0000000000087805 */ /* 0x000fe2000001ff00 */
[----:B------:R-:W-:Y:S01]  /*29b0*/  UMOV UR4, 0x400 ;  /* 0x0000040000047882 */ /* 0x000fe20000000000 */
[----:B------:R-:W-:Y:S01]  /*29c0*/  UMOV UR6, URZ ;  /* 0x000000ff00067c82 */ /* 0x000fe20008000000 */
[----:B------:R-:W-:-:S12]  /*29d0*/  ULEA UR60, UR60, UR4, 0x18 ;  /* 0x000000043c3c7291 */ /* 0x000fd8000f8ec0ff */
.L_x_50:
[----:B------:R-:W-:Y:S02]  /*29e0*/  LEA R2, R8, UR60, 0x3 ;  /* 0x0000003c08027c11 */ /* 0x000fe4000f8e18ff */
[----:B------:R-:W-:-:S03]  /*29f0*/  SHF.L.U32 R5, R9, 0x1f, RZ ;  /* 0x0000001f09057819 */ /* 0x000fc600000006ff */
[----:B------:R-:W-:Y:S01]  /*2a00*/  VIADD R4, R2, 0xc0 ;  /* 0x000000c002047836 */ /* 0x000fe20000000000 */
[----:B------:R-:W2:Y:S02]  /*2a10*/  SYNCS.PHASECHK.TRANS64.TRYWAIT P0, [R2+URZ+0xb0], R5 ;  /* 0x0000b005020075a7 */ /* 0x000ea400080011ff */
[----:B--2---:R-:W-:Y:S05]  /*2a20*/  @!P0 BRA `(.L_x_47) ;  /* 0x0000006400948947 */ /* 0x004fea0003800000 */
.L_x_114:
[----:B------:R-:W-:Y:S01]  /*2a30*/  ULEA UR5, UR6, UR60, 0x3 ;  /* 0x0000003c06057291 */ /* 0x000fe2000f8e18ff */
[----:B------:R-:W-:Y:S02]  /*2a40*/  PRMT R4, RZ, 0x654, R4 ;  /* 0x00000654ff047816 */ /* 0x000fe40000000004 */
[----:B--2---:R-:W-:Y:S01]  /*2a50*/  SHF.L.U32 R5, R12, 0x1f, RZ ;  /* 0x0000001f0c057819 */ /* 0x004fe200000006ff */
[----:B------:R-:W-:Y:S01]  /*2a60*/  UIADD3 UR4, UPT, UPT, UR5, 0x50, URZ ;  /* 0x0000005005047890 */ /* 0x000fe2000fffe0ff */
[----:B------:R2:W-:Y:S05]  /*2a70*/  SYNCS.ARRIVE.TRANS64.RED.A1T0 RZ, [R4+URZ], RZ ;  /* 0x000000ff04ff79a7 */ /* 0x0005ea00081004ff */
[----:B------:R-:W-:Y:S01]  /*2a80*/  IMAD.U32 R7, RZ, RZ, UR4 ;  /* 0x00000004ff077e24 */ /* 0x000fe2000f8e00ff */
[----:B------:R-:W3:Y:S04]  /*2a90*/  SYNCS.PHASECHK.TRANS64.TRYWAIT P0, [UR5+0x60], R5 ;  /* 0x00006005ff0075a7 */ /* 0x000ee80008001105 */
[----:B------:R-:W-:Y:S01]  /*2aa0*/  PRMT R6, R0, 0x654, R7 ;  /* 0x0000065400067816 */ /* 0x000fe20000000007 */
[----:B--2---:R-:W-:Y:S01]  /*2ab0*/  @!P2 IMAD.MOV.U32 R4, RZ, RZ, 0x10 ;  /* 0x00000010ff04a424 */ /* 0x004fe200078e00ff */
[----:B---3--:R-:W-:Y:S06]  /*2ac0*/  @!P0 BRA `(.L_x_48) ;  /* 0x0000006400808947 */ /* 0x008fec0003800000 */
.L_x_116:
[----:B------:R-:W-:Y:S01]  /*2ad0*/  ULEA UR4, UR6, UR60, 0x4 ;  /* 0x0000003c06047291 */ /* 0x000fe2000f8e20ff */
[----:B------:R-:W-:Y:S01]  /*2ae0*/  SEL R3, R6, R3, !P2 ;  /* 0x0000000306037207 */ /* 0x000fe20005000000 */
[----:B------:R-:W-:Y:S01]  /*2af0*/  UIADD3 UR5, UPT, UPT, UR5, 0x50, URZ ;  /* 0x0000005005057890 */ /* 0x000fe2000fffe0ff */
[----:B--2---:R-:W-:Y:S01]  /*2b00*/  LEA R2, R11, UR60, 0x3 ;  /* 0x0000003c0b027c11 */ /* 0x004fe2000f8e18ff */
[----:B------:R-:W-:Y:S01]  /*2b10*/  UIADD3 UR4, UPT, UPT, UR4, 0xe0, URZ ;  /* 0x000000e004047890 */ /* 0x000fe2000fffe0ff */
[----:B------:R-:W-:Y:S01]  /*2b20*/  SHF.L.U32 R5, R10, 0x1f, RZ ;  /* 0x0000001f0a057819 */ /* 0x000fe200000006ff */
[----:B------:R2:W-:Y:S01]  /*2b30*/  @!P2 SYNCS.ARRIVE.TRANS64.RED RZ, [R3+URZ], R4 ;  /* 0x0000000403ffa9a7 */ /* 0x0005e200080004ff */
[----:B------:R-:W-:Y:S01]  /*2b40*/  UIADD3 UR6, UPT, UPT, UR6, 0x1, URZ ;  /* 0x0000000106067890 */ /* 0x000fe2000fffe0ff */
[----:B------:R-:W-:-:S03]  /*2b50*/  VIADD R8, R8, 0x1 ;  /* 0x0000000108087836 */ /* 0x000fc60000000000 */
[----:B------:R-:W-:Y:S02]  /*2b60*/  UISETP.NE.AND UP0, UPT, UR6, 0x2, UPT ;  /* 0x000000020600788c */ /* 0x000fe4000bf05270 */
[----:B------:R-:W-:Y:S06]  /*2b70*/  UGETNEXTWORKID.BROADCAST [UR4], [UR5] ;  /* 0x00000000040073ca */ /* 0x000fec0008000100 */
[----:B------:R-:W-:Y:S01]  /*2b80*/  USEL UR4, URZ, 0x1, UP0 ;  /* 0x00000001ff047887 */ /* 0x000fe20008000000 */
[----:B------:R-:W-:Y:S01]  /*2b90*/  ISETP.NE.AND P0, PT, R8, 0x2, PT ;  /* 0x000000020800780c */ /* 0x000fe20003f05270 */
[----:B------:R-:W-:Y:S01]  /*2ba0*/  USEL UR6, UR6, URZ, UP0 ;  /* 0x000000ff06067287 */ /* 0x000fe20008000000 */
[----:B------:R-:W3:Y:S03]  /*2bb0*/  SYNCS.PHASECHK.TRANS64.TRYWAIT P1, [R2+URZ+0x50], R5 ;  /* 0x00005005020075a7 */ /* 0x000ee600080211ff */
[----:B------:R-:W-:Y:S01]  /*2bc0*/  LOP3.LUT R12, R12, UR4, RZ, 0x3c, !PT ;  /* 0x000000040c0c7c12 */ /* 0x000fe2000f8e3cff */
[----:B--23--:R-:W-:Y:S07]  /*2bd0*/  @!P1 BRA `(.L_x_49) ;  /* 0x0000006400549947 */ /* 0x00cfee0003800000 */
.L_x_117:
[C---:B------:R-:W-:Y:S01]  /*2be0*/  LEA R4, R11.reuse, UR60, 0x4 ;  /* 0x0000003c0b047c11 */ /* 0x040fe2000f8e20ff */
[----:B--2---:R-:W-:Y:S01]  /*2bf0*/  VIADD R2, R2, 0x60 ;  /* 0x0000006002027836 */ /* 0x004fe20000000000 */
[----:B------:R-:W-:Y:S01]  /*2c00*/  SEL R8, R8, RZ, P0 ;  /* 0x000000ff08087207 */ /* 0x000fe20000000000 */
[----:B------:R-:W-:-:S03]  /*2c10*/  VIADD R11, R11, 0x1 ;  /* 0x000000010b0b7836 */ /* 0x000fc60000000000 */
[----:B------:R-:W2:Y:S01]  /*2c20*/  LDS.128 R4, [R4+0xe0] ;  /* 0x0000e00004047984 */ /* 0x000ea20000000c00 */
[----:B------:R-:W-:Y:S02]  /*2c30*/  PRMT R2, RZ, 0x654, R2 ;  /* 0x00000654ff027816 */ /* 0x000fe40000000002 */
[C---:B------:R-:W-:Y:S01]  /*2c40*/  ISETP.NE.AND P1, PT, R11.reuse, 0x2, PT ;  /* 0x000000020b00780c */ /* 0x040fe20003f25270 */
[----:B------:R-:W-:Y:S01]  /*2c50*/  @!PT LDS RZ, [RZ] ;  /* 0x00000000fffff984 */ /* 0x000fe20000000800 */
[----:B------:R-:W-:Y:S01]  /*2c60*/  @!PT LDS RZ, [RZ] ;  /* 0x00000000fffff984 */ /* 0x000fe20000000800 */
[----:B------:R-:W-:Y:S01]  /*2c70*/  @!PT LDS RZ, [RZ] ;  /* 0x00000000fffff984 */ /* 0x000fe20000000800 */
[----:B------:R-:W-:Y:S01]  /*2c80*/  @!PT LDS RZ, [RZ] ;  /* 0x00000000fffff984 */ /* 0x000fe20000000800 */
[----:B------:R3:W-:Y:S06]  /*2c90*/  MEMBAR.ALL.CTA ;  /* 0x0000000000007992 */ /* 0x0007ec0000008000 */
[----:B---3--:R-:W3:Y:S01]  /*2ca0*/  FENCE.VIEW.ASYNC.S ;  /* 0x00000000000073c6 */ /* 0x008ee20000000000 */
[----:B------:R-:W-:Y:S01]  /*2cb0*/  SEL R11, R11, RZ, P1 ;  /* 0x000000ff0b0b7207 */ /* 0x000fe20000800000 */
[----:B---3--:R3:W-:Y:S01]  /*2cc0*/  SYNCS.ARRIVE.TRANS64.RED.A1T0 RZ, [R2+URZ], RZ ;  /* 0x000000ff02ff79a7 */ /* 0x0087e200081004ff */
[----:B--2---:R-:W-:-:S02]  /*2cd0*/  LOP3.LUT P3, RZ, R6, 0x1, RZ, 0xc0, !PT ;  /* 0x0000000106ff7812 */ /* 0x004fc4000786c0ff */
[----:B------:R-:W-:-:S04]  /*2ce0*/  SEL R5, RZ, 0x1, P1 ;  /* 0x00000001ff057807 */ /* 0x000fc80000800000 */
[----:B------:R-:W-:Y:S02]  /*2cf0*/  LOP3.LUT R10, R10, R5, RZ, 0x3c, !PT ;  /* 0x000000050a0a7212 */ /* 0x000fe400078e3cff */
[----:B---3--:R-:W-:-:S04]  /*2d00*/  SEL R2, RZ, 0x1, P0 ;  /* 0x00000001ff027807 */ /* 0x008fc80000000000 */
[----:B------:R-:W-:Y:S01]  /*2d10*/  LOP3.LUT R9, R9, R2, RZ, 0x3c, !PT ;  /* 0x0000000209097212 */ /* 0x000fe200078e3cff */
[----:B------:R-:W-:Y:S06]  /*2d20*/  @P3 BRA `(.L_x_50) ;  /* 0xfffffffc002c3947 */ /* 0x000fec000383ffff */
[----:B------:R-:W-:Y:S01]  /*2d30*/  ULEA UR5, UR6, UR60, 0x3 ;  /* 0x0000003c06057291 */ /* 0x000fe2000f8e18ff */
[----:B------:R-:W-:-:S08]  /*2d40*/  SHF.L.U32 R3, R12, 0x1f, RZ ;  /* 0x0000001f0c037819 */ /* 0x000fd000000006ff */
[----:B------:R-:W2:Y:S02]  /*2d50*/  SYNCS.PHASECHK.TRANS64 P0, [UR5+0x60], R3 ;  /* 0x00006003ff0075a7 */ /* 0x000ea40008001005 */
[----:B--2---:R-:W-:Y:S05]  /*2d60*/  @P0 BRA `(.L_x_51) ;  /* 0x0000000000080947 */ /* 0x004fea0003800000 */
[----:B------:R-:W2:Y:S02]  /*2d70*/  SYNCS.PHASECHK.TRANS64.TRYWAIT P0, [UR5+0x60], R3 ;  /* 0x00006003ff0075a7 */ /* 0x000ea40008001105 */
[----:B--2---:R-:W-:Y:S05]  /*2d80*/  @!P0 BRA `(.L_x_52) ;  /* 0x0000006000fc8947 */ /* 0x004fea0003800000 */
.L_x_51:
[----:B------:R-:W-:-:S04]  /*2d90*/  UIADD3 UR4, UPT, UPT, UR6, 0x1, URZ ;  /* 0x0000000106047890 */ /* 0x000fc8000fffe0ff */
[----:B------:R-:W-:-:S04]  /*2da0*/  UISETP.NE.AND UP0, UPT, UR4, 0x2, UPT ;  /* 0x000000020400788c */ /* 0x000fc8000bf05270 */
[----:B------:R-:W-:Y:S02]  /*2db0*/  USEL UR7, URZ, 0x1, UP0 ;  /* 0x00000001ff077887 */ /* 0x000fe40008000000 */
[----:B------:R-:W-:-:S04]  /*2dc0*/  USEL UR4, UR4, URZ, UP0 ;  /* 0x000000ff04047287 */ /* 0x000fc80008000000 */
[----:B------:R-:W-:Y:S01]  /*2dd0*/  ULEA UR4, UR4, UR60, 0x3 ;  /* 0x0000003c04047291 */ /* 0x000fe2000f8e18ff */
[----:B--2---:R-:W-:-:S04]  /*2de0*/  LOP3.LUT R3, R12, UR7, RZ, 0x3c, !PT ;  /* 0x000000070c037c12 */ /* 0x004fc8000f8e3cff */
[----:B------:R-:W-:-:S04]  /*2df0*/  SHF.L.U32 R0, R3, 0x1f, RZ ;  /* 0x0000001f03007819 */ /* 0x000fc800000006ff */
[----:B------:R-:W2:Y:S02]  /*2e00*/  SYNCS.PHASECHK.TRANS64 P0, [UR4+0x60], R0 ;  /* 0x00006000ff0075a7 */ /* 0x000ea40008001004 */
[----:B-12---:R-:W-:Y:S05]  /*2e10*/  @P0 EXIT ;  /* 0x000000000000094d */ /* 0x006fea0003800000 */
[----:B------:R-:W-:Y:S02]  /*2e20*/  SHF.L.U32 R3, R3, 0x1f, RZ ;  /* 0x0000001f03037819 */ /* 0x000fe400000006ff */
[----:B------:R-:W-:-:S07]  /*2e30*/  MOV R0, UR4 ;  /* 0x0000000400007c02 */ /* 0x000fce0008000f00 */
.L_x_53:
[----:B-1----:R1:W2:Y:S02]  /*2e40*/  SYNCS.PHASECHK.TRANS64.TRYWAIT P0, [R0+URZ+0x60], R3 ;  /* 0x00006003000075a7 */ /* 0x0022a400080011ff */
[----:B--2---:R-:W-:Y:S05]  /*2e50*/  @!P0 NANOSLEEP.SYNCS 0x989680 ;  /* 0x009896800000895d */ /* 0x004fea0003900000 */
[----:B------:R-:W2:Y:S02]  /*2e60*/  @!P0 SYNCS.PHASECHK.TRANS64 P0, [R0+URZ+0x60], R3 ;  /* 0x00006003000085a7 */ /* 0x000ea400080010ff */
[----:B--2---:R-:W-:Y:S05]  /*2e70*/  @P0 EXIT ;  /* 0x000000000000094d */ /* 0x004fea0003800000 */
[----:B------:R-:W-:Y:S05]  /*2e80*/  BRA `(.L_x_53) ;  /* 0xfffffffc00ec7947 */ /* 0x000fea000383ffff */
.L_x_46:
[----:B------:R-:W-:Y:S05]  /*2e90*/  BRA.U UP4, `(.L_x_54) ;  /* 0x0000001104407547 */ /* 0x000fea000b800000 */
[----:B------:R-:W-:Y:S01]  /*2ea0*/  UMOV UR4, 0x40 ;  /* 0x0000004000047882 */ /* 0x000fe20000000000 */
[----:B------:R-:W-:Y:S01]  /*2eb0*/  NOP ;  /* 0x0000000000007918 */ /* 0x000fe20000000000 */
[----:B------:R-:W-:Y:S01]  /*2ec0*/  ULEA UR4, UR60, UR4, 0x18 ;  /* 0x000000043c047291 */ /* 0x000fe2000f8ec0ff */
[----:B------:R-:W-:Y:S02]  /*2ed0*/  UMOV UR5, 0x400 ;  /* 0x0000040000057882 */ /* 0x000fe40000000000 */
[----:B------:R-:W-:-:S06]  /*2ee0*/  ULEA UR60, UR60, UR5, 0x18 ;  /* 0x000000053c3c7291 */ /* 0x000fcc000f8ec0ff */
[----:B------:R-:W2:Y:S02]  /*2ef0*/  LDS.U8 R0, [UR4+0x1c] ;  /* 0x00001c04ff007984 */ /* 0x000ea40008000000 */
[----:B--2---:R-:W-:-:S13]  /*2f00*/  ISETP.NE.AND P0, PT, R0, RZ, PT ;  /* 0x000000ff0000720c */ /* 0x004fda0003f05270 */
[----:B------:R-:W-:Y:S05]  /*2f10*/  @P0 BRA `(.L_x_55) ;  /* 0x0000000000580947 */ /* 0x000fea0003800000 */
[----:B------:R-:W-:-:S13]  /*2f20*/  ELECT P0, URZ, PT ;  /* 0x0000000000ff782f */ /* 0x000fda0003800000 */
[----:B------:R-:W-:Y:S05]  /*2f30*/  @!P0 BRA `(.L_x_56) ;  /* 0x0000000000608947 */ /* 0x000fea0003800000 */
[----:B------:R-:W-:Y:S01]  /*2f40*/  UMOV UR5, 0x10 ;  /* 0x0000001000057882 */ /* 0x000fe20000000000 */
[----:B------:R-:W-:Y:S01]  /*2f50*/  HFMA2 R0, -RZ, RZ, 0, 5.9604644775390625e-08 ;  /* 0x00000001ff007431 */ /* 0x000fe200000001ff */
[----:B------:R-:W-:-:S03]  /*2f60*/  MOV R3, 0xffff ;  /* 0x0000ffff00037802 */ /* 0x000fc60000000f00 */
[----:B------:R-:W-:Y:S04]  /*2f70*/  DEPBAR.LE SB2, 0x36 ;  /* 0x0000ad800000791a */ /* 0x000fe80000000000 */
[----:B------:R-:W2:Y:S02]  /*2f80*/  UTCATOMSWS.FIND_AND_SET.ALIGN UP0, UR5, UR5 ;  /* 0x00000005000575e3 */ /* 0x000ea40008000800 */
[----:B--2---:R-:W-:Y:S01]  /*2f90*/  MOV R4, UR5 ;  /* 0x0000000500047c02 */ /* 0x004fe20008000f00 */
[----:B------:R-:W-:Y:S06]  /*2fa0*/  BRA.U UP0, `(.L_x_57) ;  /* 0x0000000100187547 */ /* 0x000fec000b800000 */
.L_x_58:
[----:B------:R-:W-:Y:S05]  /*2fb0*/  NANOSLEEP 0x64 ;  /* 0x000000640000795d */ /* 0x000fea0003800000 */
[----:B------:R-:W-:-:S05]  /*2fc0*/  UMOV UR5, 0x10 ;  /* 0x0000001000057882 */ /* 0x000fca0000000000 */
[----:B------:R-:W-:Y:S04]  /*2fd0*/  DEPBAR.LE SB2, 0x36 ;  /* 0x0000ad800000791a */ /* 0x000fe80000000000 */
[----:B------:R-:W2:Y:S02]  /*2fe0*/  UTCATOMSWS.FIND_AND_SET.ALIGN UP0, UR5, UR5 ;  /* 0x00000005000575e3 */ /* 0x000ea40008000800 */
[----:B--2---:R-:W-:Y:S01]  /*2ff0*/  MOV R4, UR5 ;  /* 0x0000000500047c02 */ /* 0x004fe20008000f00 */
[----:B------:R-:W-:Y:S05]  /*3000*/  BRA.U !UP0, `(.L_x_58) ;  /* 0xfffffffd08e87547 */ /* 0x000fea000b83ffff */
.L_x_57:
[-C--:B------:R-:W-:Y:S02]  /*3010*/  SHF.L.U32 R3, R3, R4.reuse, RZ ;  /* 0x0000000403037219 */ /* 0x080fe400000006ff */
[----:B------:R-:W-:Y:S01]  /*3020*/  SHF.L.U32 R0, R0, R4, RZ ;  /* 0x0000000400007219 */ /* 0x000fe200000006ff */
[----:B------:R-:W-:Y:S02]  /*3030*/  IMAD.SHL.U32 R4, R4, 0x20, RZ ;  /* 0x0000002004047824 */ /* 0x000fe400078e00ff */
[----:B------:R2:W-:Y:S04]  /*3040*/  ATOMS.OR RZ, [UR4+0x14], R3 ;  /* 0x00001403ffff798c */ /* 0x0005e8000b000004 */
[----:B------:R2:W-:Y:S04]  /*3050*/  ATOMS.OR RZ, [UR4+0x18], R0 ;  /* 0x00001800ffff798c */ /* 0x0005e8000b000004 */
[----:B------:R2:W-:Y:S01]  /*3060*/  STS [UR60+0x100], R4 ;  /* 0x00010004ff007988 */ /* 0x0005e2000800083c */
[----:B------:R-:W-:Y:S05]  /*3070*/  BRA `(.L_x_56) ;  /* 0x0000000000107947 */ /* 0x000fea0003800000 */
.L_x_55:
[----:B------:R-:W-:Y:S02]  /*3080*/  MOV R0, 0xffffffff ;  /* 0xffffffff00007802 */ /* 0x000fe40000000f00 */
[----:B------:R-:W-:-:S03]  /*3090*/  MOV R4, 0x30c0 ;  /* 0x000030c000047802 */ /* 0x000fc60000000f00 */
[----:B------:R2:W-:Y:S04]  /*30a0*/  STS [UR60+0x100], R0 ;  /* 0x00010000ff007988 */ /* 0x0005e8000800083c */
[----:B-12--5:R-:W-:Y:S05]  /*30b0*/  CALL.REL.NOINC `($__internal_1_$__cuda_sm10x_tcgen05_guardrail_trap_phase_invalid_during_alloc) ;  /* 0x0000006400887944 */ /* 0x026fea0003c00000 */
.L_x_56:
[----:B------:R-:W-:Y:S05]  /*30c0*/  WARPSYNC.ALL ;  /* 0x0000000000007948 */ /* 0x000fea0003800000 */
[----:B------:R-:W3:Y:S01]  /*30d0*/  S2UR UR9, SR_CgaCtaId ;  /* 0x00000000000979c3 */ /* 0x000ee20000008800 */
[----:B------:R-:W-:Y:S01]  /*30e0*/  UMOV UR4, 0x400 ;  /* 0x0000040000047882 */ /* 0x000fe20000000000 */
[----:B------:R-:W-:-:S06]  /*30f0*/  NOP ;  /* 0x0000000000007918 */ /* 0x000fcc0000000000 */
[----:B------:R-:W-:Y:S06]  /*3100*/  BAR.ARV 0x6, 0xa0 ;  /* 0x0182800000007b1d */ /* 0x000fec0000002000 */
[----:B------:R-:W4:Y:S01]  /*3110*/  LDCU UR6, c[0x0][0x38c] ;  /* 0x00007180ff0677ac */ /* 0x000f220008000800 */
[----:B------:R-:W-:Y:S01]  /*3120*/  LOP3.LUT R2, R2, 0xffff, RZ, 0xc0, !PT ;  /* 0x0000ffff02027812 */ /* 0x000fe200078ec0ff */
[----:B------:R-:W-:Y:S01]  /*3130*/  IMAD.MOV.U32 R11, RZ, RZ, 0x1 ;  /* 0x00000001ff0b7424 */ /* 0x000fe200078e00ff */
[----:B------:R-:W-:Y:S01]  /*3140*/  CS2R R8, SRZ ;  /* 0x0000000000087805 */ /* 0x000fe2000001ff00 */
[----:B------:R-:W1:Y:S01]  /*3150*/  LDCU UR5, c[0x0][0x38c] ;  /* 0x00007180ff0577ac */ /* 0x000e620008000800 */
[----:B------:R-:W-:Y:S01]  /*3160*/  R2UR UR10, R2 ;  /* 0x00000000020a72ca */ /* 0x000fe200000e0000 */
[----:B------:R-:W-:Y:S01]  /*3170*/  IMAD.MOV.U32 R10, RZ, RZ, RZ ;  /* 0x000000ffff0a7224 */ /* 0x000fe200078e00ff */
[----:B------:R-:W-:Y:S01]  /*3180*/  UMOV UR13, URZ ;  /* 0x000000ff000d7c82 */ /* 0x000fe20008000000 */
[----:B------:R-:W-:Y:S01]  /*3190*/  UMOV UR12, URZ ;  /* 0x000000ff000c7c82 */ /* 0x000fe20008000000 */
[----:B---3--:R-:W-:Y:S01]  /*31a0*/  ULEA UR9, UR9, UR4, 0x18 ;  /* 0x0000000409097291 */ /* 0x008fe2000f8ec0ff */
[----:B------:R-:W-:Y:S01]  /*31b0*/  UMOV UR32, 0x0 ;  /* 0x0000000000207882 */ /* 0x000fe20000000000 */
[----:B------:R-:W-:-:S02]  /*31c0*/  UMOV UR33, 0x42c04a0 ;  /* 0x042c04a000217882 */ /* 0x000fc40000000000 */
[----:B------:R-:W-:Y:S02]  /*31d0*/  UIADD3 UR11, UPT, UPT, UR9, 0x5a00, URZ ;  /* 0x00005a00090b7890 */ /* 0x000fe4000fffe0ff */
[----:B------:R-:W-:Y:S02]  /*31e0*/  UIADD3 UR4, UPT, UPT, UR9, 0x11a00, URZ ;  /* 0x00011a0009047890 */ /* 0x000fe4000fffe0ff */
[----:B----4-:R-:W-:Y:S01]  /*31f0*/  UIADD3 UR6, UPT, UPT, UR6, 0xff, URZ ;  /* 0x000000ff06067890 */ /* 0x010fe2000fffe0ff */
[----:B--2---:R-:W2:Y:S01]  /*3200*/  LDS R0, [UR9+0x100] ;  /* 0x00010009ff007984 */ /* 0x004ea20008000800 */
[----:B------:R-:W-:Y:S02]  /*3210*/  USHF.R.U32.HI UR11, URZ, 0x4, UR11 ;  /* 0x00000004ff0b7899 */ /* 0x000fe4000801160b */
[----:B------:R-:W-:Y:S02]  /*3220*/  USHF.R.S32.HI UR8, URZ, 0x1f, UR6 ;  /* 0x0000001fff087899 */ /* 0x000fe40008011406 */
[----:B------:R-:W-:-:S02]  /*3230*/  USHF.R.U32.HI UR4, URZ, 0x4, UR4 ;  /* 0x00000004ff047899 */ /* 0x000fc40008011604 */
[----:B------:R-:W-:Y:S02]  /*3240*/  ULEA.HI UR8, UR8, UR6, URZ, 0x8 ;  /* 0x0000000608087291 */ /* 0x000fe4000f8f40ff */
[----:B------:R-:W-:Y:S02]  /*3250*/  ULOP3.LUT UR11, UR11, 0x3fff, URZ, 0xc0, !UPT ;  /* 0x00003fff0b0b7892 */ /* 0x000fe4000f8ec0ff */
[----:B------:R-:W-:Y:S02]  /*3260*/  USHF.R.S32.HI UR8, URZ, 0x8, UR8 ;  /* 0x00000008ff087899 */ /* 0x000fe40008011408 */
[----:B------:R-:W-:Y:S02]  /*3270*/  ULOP3.LUT UR4, UR4, 0x3fff, URZ, 0xc0, !UPT ;  /* 0x00003fff04047892 */ /* 0x000fe4000f8ec0ff */
[----:B------:R-:W-:Y:S01]  /*3280*/  UISETP.LT.AND UP0, UPT, UR8, 0x1, UPT ;  /* 0x000000010800788c */ /* 0x000fe2000bf01270 */
[----:B------:R-:W-:Y:S01]  /*3290*/  UMOV UR30, 0x0 ;  /* 0x00000000001e7882 */ /* 0x000fe20000000000 */
[----:B------:R-:W-:-:S02]  /*32a0*/  UMOV UR31, 0x42c04a0 ;  /* 0x042c04a0001f7882 */ /* 0x000fc40000000000 */
[----:B------:R-:W-:Y:S01]  /*32b0*/  USEL UR17, UR8, 0x1, !UP0 ;  /* 0x0000000108117887 */ /* 0x000fe2000c000000 */
[----:B------:R-:W-:Y:S01]  /*32c0*/  UMOV UR28, 0x0 ;  /* 0x00000000001c7882 */ /* 0x000fe20000000000 */
[----:B------:R-:W-:Y:S01]  /*32d0*/  UMOV UR29, 0x42c04a0 ;  /* 0x042c04a0001d7882 */ /* 0x000fe20000000000 */
[----:B------:R-:W-:Y:S01]  /*32e0*/  UMOV UR26, 0x0 ;  /* 0x00000000001a7882 */ /* 0x000fe20000000000 */
[----:B------:R-:W-:Y:S01]  /*32f0*/  UMOV UR27, 0x42c04a0 ;  /* 0x042c04a0001b7882 */ /* 0x000fe20000000000 */
[----:B------:R-:W-:Y:S01]  /*3300*/  UMOV UR24, 0x0 ;  /* 0x0000000000187882 */ /* 0x000fe20000000000 */
[----:B------:R-:W-:Y:S01]  /*3310*/  UMOV UR25, 0x42c04a0 ;  /* 0x042c04a000197882 */ /* 0x000fe20000000000 */
[----:B------:R-:W-:Y:S01]  /*3320*/  UMOV UR20, 0x0 ;  /* 0x0000000000147882 */ /* 0x000fe20000000000 */
[----:B------:R-:W-:Y:S01]  /*3330*/  UMOV UR21, 0x42c04a0 ;  /* 0x042c04a000157882 */ /* 0x000fe20000000000 */
[----:B------:R-:W-:Y:S02]  /*3340*/  ULOP3.LUT UR11, UR11, 0x10000, URZ, 0xfc, !UPT ;  /* 0x000100000b0b7892 */ /* 0x000fe4000f8efcff */
[----:B------:R-:W-:-:S02]  /*3350*/  ULOP3.LUT UR4, UR4, 0x10000, URZ, 0xfc, !UPT ;  /* 0x0001000004047892 */ /* 0x000fc4000f8efcff */
[----:B------:R-:W-:Y:S02]  /*3360*/  UIADD3 UR17, UPT, UPT, -UR17, URZ, URZ ;  /* 0x000000ff11117290 */ /* 0x000fe4000fffe1ff */
[----:B-1----:R-:W-:Y:S01]  /*3370*/  UISETP.GE.AND UP4, UPT, UR5, 0x1, UPT ;  /* 0x000000010500788c */ /* 0x002fe2000bf86270 */
[----:B------:R-:W-:Y:S01]  /*3380*/  UMOV UR36, 0x0 ;  /* 0x0000000000247882 */ /* 0x000fe20000000000 */
[----:B------:R-:W-:Y:S01]  /*3390*/  UMOV UR37, 0x42c04a0 ;  /* 0x042c04a000257882 */ /* 0x000fe20000000000 */
[----:B------:R-:W-:Y:S01]  /*33a0*/  UMOV UR34, 0x0 ;  /* 0x0000000000227882 */ /* 0x000fe20000000000 */
[----:B--2---:R-:W-:Y:S01]  /*33b0*/  R2UR UR14, R0 ;  /* 0x00000000000e72ca */ /* 0x004fe200000e0000 */
[----:B------:R-:W-:-:S14]  /*33c0*/  UMOV UR35, 0x42c04a0 ;  /* 0x042c04a000237882 */ /* 0x000fdc0000000000 */
.L_x_65:
[----:B------:R-:W-:Y:S02]  /*33d0*/  LEA R0, R10, UR9, 0x3 ;  /* 0x000000090a007c11 */ /* 0x000fe4000f8e18ff */
[----:B------:R-:W-:Y:S02]  /*33e0*/  SHF.L.U32 R5, R9, 0x1f, RZ ;  /* 0x0000001f09057819 */ /* 0x000fe400000006ff */
[----:B------:R-:W-:Y:S01]  /*33f0*/  PLOP3.LUT P0, PT, PT, PT, UP4, 0x80, 0x8 ;  /* 0x000000000008781c */ /* 0x000fe20003f0f048 */
[----:B------:R-:W-:Y:S01]  /*3400*/  VIADD R3, R0, 0x60 ;  /* 0x0000006000037836 */ /* 0x000fe20000000000 */
[----:B-1----:R-:W1:Y:S02]  /*3410*/  SYNCS.PHASECHK.TRANS64.TRYWAIT P1, [R0+URZ+0x50], R5 ;  /* 0x00005005000075a7 */ /* 0x002e6400080211ff */
[----:B-1-3--:R-:W-:Y:S09]  /*3420*/  @!P1 BRA `(.L_x_59) ;  /* 0x0000005c006c9947 */ /* 0x00aff20003800000 */
.L_x_119:
[----:B------:R-:W-:Y:S01]  /*3430*/  LEA R4, R10, UR9, 0x4 ;  /* 0x000000090a047c11 */ /* 0x000fe2000f8e20ff */
[----:B------:R-:W-:Y:S01]  /*3440*/  @UP4 ULEA UR5, UR12, UR9, 0x3 ;  /* 0x000000090c054291 */ /* 0x000fe2000f8e18ff */
[----:B------:R-:W-:Y:S01]  /*3450*/  PLOP3.LUT P2, PT, PT, PT, PT, 0x80, 0x8 ;  /* 0x000000000008781c */ /* 0x000fe20003f4f070 */
[----:B------:R-:W-:Y:S01]  /*3460*/  ULEA UR15, UR13, UR9, 0x3 ;  /* 0x000000090d0f7291 */ /* 0x000fe2000f8e18ff */
[----:B------:R-:W-:Y:S01]  /*3470*/  PRMT R3, RZ, 0x654, R3 ;  /* 0x00000654ff037816 */ /* 0x000fe20000000003 */
[----:B------:R-:W-:Y:S01]  /*3480*/  ULEA.HI UR16, UR13, UR13, URZ, 0x1 ;  /* 0x0000000d0d107291 */ /* 0x000fe2000f8f08ff */
[----:B-1----:R-:W1:Y:S01]  /*3490*/  LDS.128 R4, [R4+0xe0] ;  /* 0x0000e00004047984 */ /* 0x002e620000000c00 */
[----:B------:R-:W-:Y:S02]  /*34a0*/  @P0 SHF.L.U32 R2, R8, 0x1f, RZ ;  /* 0x0000001f08020819 */ /* 0x000fe400000006ff */
[----:B------:R-:W-:Y:S01]  /*34b0*/  SHF.L.U32 R0, R11, 0x1f, RZ ;  /* 0x0000001f0b007819 */ /* 0x000fe200000006ff */
[----:B------:R-:W-:Y:S01]  /*34c0*/  @!PT LDS RZ, [RZ] ;  /* 0x00000000fffff984 */ /* 0x000fe20000000800 */
[----:B------:R-:W-:Y:S01]  /*34d0*/  @!PT LDS RZ, [RZ] ;  /* 0x00000000fffff984 */ /* 0x000fe20000000800 */
[----:B------:R-:W-:Y:S01]  /*34e0*/  @!PT LDS RZ, [RZ] ;  /* 0x00000000fffff984 */ /* 0x000fe20000000800 */
[----:B------:R-:W-:Y:S01]  /*34f0*/  @!PT LDS RZ, [RZ] ;  /* 0x00000000fffff984 */ /* 0x000fe20000000800 */
[----:B------:R2:W-:Y:S06]  /*3500*/  MEMBAR.ALL.CTA ;  /* 0x0000000000007992 */ /* 0x0005ec0000008000 */
[----:B--2---:R-:W2:Y:S02]  /*3510*/  FENCE.VIEW.ASYNC.S ;  /* 0x00000000000073c6 */ /* 0x004ea40000000000 */
[----:B--2---:R2:W-:Y:S01]  /*3520*/  SYNCS.ARRIVE.TRANS64.RED.A1T0 RZ, [R3+URZ], RZ ;  /* 0x000000ff03ff79a7 */ /* 0x0045e200081004ff */
[----:B------:R2:W3:Y:S01]  /*3530*/  @P0 SYNCS.PHASECHK.TRANS64.TRYWAIT P2, [UR5], R2 ;  /* 0x00000002ff0005a7 */ /* 0x0004e20008041105 */
[----:B------:R-:W-:-:S02]  /*3540*/  ULOP3.LUT UR5, UR16, 0xffe, URZ, 0xc0, !UPT ;  /* 0x00000ffe10057892 */ /* 0x000fc4000f8ec0ff */
[----:B------:R-:W-:Y:S01]  /*3550*/  USHF.R.U32.HI UR16, URZ, 0x1, UR16 ;  /* 0x00000001ff107899 */ /* 0x000fe20008011610 */
[----:B-1----:R-:W-:Y:S01]  /*3560*/  LOP3.LUT P1, RZ, R6, 0x1, RZ, 0xc0, !PT ;  /* 0x0000000106ff7812 */ /* 0x002fe2000782c0ff */
[----:B------:R-:W-:Y:S02]  /*3570*/  UIADD3 UR5, UPT, UPT, -UR5, UR13, URZ ;  /* 0x0000000d05057290 */ /* 0x000fe4000fffe1ff */
[----:B------:R-:W-:-:S04]  /*3580*/  UIMAD UR16, UR16, 0xb0, UR14 ;  /* 0x000000b0101078a4 */ /* 0x000fc8000f8e020e */
[----:B------:R-:W-:Y:S01]  /*3590*/  ULEA UR16, UR5, UR16, 0x14 ;  /* 0x0000001005107291 */ /* 0x000fe2000f8ea0ff */
[----:B------:R-:W1:Y:S02]  /*35a0*/  SYNCS.PHASECHK.TRANS64.TRYWAIT P0, [UR15+0x90], R0 ;  /* 0x00009000ff0075a7 */ /* 0x000e64000800110f */
[----:B-123--:R-:W-:Y:S09]  /*35b0*/  @!P0 BRA `(.L_x_60) ;  /* 0x0000005c001c8947 */ /* 0x00eff20003800000 */
.L_x_121:
[----:B------:R-:W-:Y:S01]  /*35c0*/  IADD3 R10, PT, PT, R10, 0x1, RZ ;  /* 0x000000010a0a7810 */ /* 0x000fe20007ffe0ff */
[----:B------:R-:W-:Y:S06]  /*35d0*/  BRA.U !UP4, `(.L_x_61) ;  /* 0x000000050c107547 */ /* 0x000fec000b800000 */
[----:B------:R-:W-:Y:S01]  /*35e0*/  UPLOP3.LUT UP2, UPT, UPT, UPT, UPT, 0x40, 0x4 ;  /* 0x000000000004789c */ /* 0x000fe20003f4e870 */
[----:B------:R-:W-:Y:S01]  /*35f0*/  UMOV UR19, UR17 ;  /* 0x0000001100137c82 */ /* 0x000fe20008000000 */
[----:B------:R-:W-:Y:S01]  /*3600*/  UMOV UR18, UR8 ;  /* 0x0000000800127c82 */ /* 0x000fe20008000000 */
[----:B------:R-:W-:-:S08]  /*3610*/  UMOV UR5, UR12 ;  /* 0x0000000c00057c82 */ /* 0x000fd00008000000 */
.L_x_64:
[----:B------:R-:W-:Y:S02]  /*3620*/  UIADD3 UR19, UPT, UPT, UR19, 0x1, URZ ;  /* 0x0000000113137890 */ /* 0x000fe4000fffe0ff */
[----:B--2---:R-:W-:Y:S02]  /*3630*/  ULEA UR22, UR5, UR9, 0x3 ;  /* 0x0000000905167291 */ /* 0x004fe4000f8e18ff */
[----:B------:R-:W-:Y:S01]  /*3640*/  UISETP.NE.AND UP3, UPT, UR19, URZ, UPT ;  /* 0x000000ff1300728c */ /* 0x000fe2000bf65270 */
[----:B---3--:R-:W-:Y:S10]  /*3650*/  @P2 BRA `(.L_x_62) ;  /* 0x00000000000c2947 */ /* 0x008ff40003800000 */
[----:B-1----:R-:W-:Y:S04]  /*3660*/  SHF.L.U32 R3, R8, 0x1f, RZ ;  /* 0x0000001f08037819 */ /* 0x002fe800000006ff */
[----:B------:R-:W1:Y:S02]  /*3670*/  SYNCS.PHASECHK.TRANS64.TRYWAIT P0, [UR22], R3 ;  /* 0x00000003ff0075a7 */ /* 0x000e640008001116 */
[----:B-1----:R-:W-:Y:S05]  /*3680*/  @!P0 BRA `(.L_x_63) ;  /* 0x0000005c00008947 */ /* 0x002fea0003800000 */
.L_x_62:
[----:B------:R-:W-:Y:S01]  /*3690*/  UISETP.NE.AND UP0, UPT, UR18, 0x1, UPT ;  /* 0x000000011200788c */ /* 0x000fe2000bf05270 */
[----:B------:R-:W-:Y:S01]  /*36a0*/  PLOP3.LUT P2, PT, PT, PT, PT, 0x80, 0x8 ;  /* 0x000000000008781c */ /* 0x000fe20003f4f070 */
[----:B------:R-:W-:Y:S02]  /*36b0*/  UIADD3 UR12, UPT, UPT, UR5, 0x1, URZ ;  /* 0x00000001050c7890 */ /* 0x000fe4000fffe0ff */
[----:B------:R-:W-:Y:S02]  /*36c0*/  ULEA UR66, UR5, UR11, 0xa ;  /* 0x0000000b05427291 */ /* 0x000fe4000f8e50ff */
[----:B------:R-:W-:Y:S01]  /*36d0*/  UISETP.NE.AND UP1, UPT, UR12, 0x3, UPT ;  /* 0x000000030c00788c */ /* 0x000fe2000bf25270 */
[----:B------:R-:W-:Y:S01]  /*36e0*/  PLOP3.LUT P0, PT, PT, PT, UP0, 0x80, 0x8 ;  /* 0x000000000008781c */ /* 0x000fe20003f0f008 */
[----:B------:R-:W-:Y:S02]  /*36f0*/  UIADD3 UR62, UPT, UPT, UR66, 0x2, URZ ;  /* 0x00000002423e7890 */ /* 0x000fe4000fffe0ff */
[----:B------:R-:W-:Y:S02]  /*3700*/  USEL UR7, URZ, 0x1, UP1 ;  /* 0x00000001ff077887 */ /* 0x000fe40008800000 */
[----:B------:R-:W-:Y:S02]  /*3710*/  USEL UR12, UR12, URZ, UP1 ;  /* 0x000000ff0c0c7287 */ /* 0x000fe40008800000 */
[----:B------:R-:W-:Y:S02]  /*3720*/  UIADD3 UR58, UPT, UPT, UR66, 0x4, URZ ;  /* 0x00000004423a7890 */ /* 0x000fe4000fffe0ff */
[----:B------:R-:W-:Y:S01]  /*3730*/  @UP0 ULEA UR6, UR12, UR9, 0x3 ;  /* 0x000000090c060291 */ /* 0x000fe2000f8e18ff */
[----:B------:R-:W-:Y:S01]  /*3740*/  LOP3.LUT R8, R8, UR7, RZ, 0x3c, !PT ;  /* 0x0000000708087c12 */ /* 0x000fe2000f8e3cff */
[----:B------:R-:W-:Y:S02]  /*3750*/  UIADD3 UR54, UPT, UPT, UR66, 0x6, URZ ;  /* 0x0000000642367890 */ /* 0x000fe4000fffe0ff */
[----:B------:R-:W-:Y:S01]  /*3760*/  UIADD3 UR50, UPT, UPT, UR66, 0x200, URZ ;  /* 0x0000020042327890 */ /* 0x000fe2000fffe0ff */
[----:B-1----:R-:W-:Y:S01]  /*3770*/  @P0 SHF.L.U32 R0, R8, 0x1f, RZ ;  /* 0x0000001f08000819 */ /* 0x002fe200000006ff */
[----:B------:R-:W-:Y:S02]  /*3780*/  UIADD3 UR46, UPT, UPT, UR66, 0x202, URZ ;  /* 0x00000202422e7890 */ /* 0x000fe4000fffe0ff */
[----:B------:R-:W-:Y:S01]  /*3790*/  UIADD3 UR42, UPT, UPT, UR66, 0x204, URZ ;  /* 0x00000204422a7890 */ /* 0x000fe2000fffe0ff */
[----:B------:R2:W3:Y:S01]  /*37a0*/  @P0 SYNCS.PHASECHK.TRANS64.TRYWAIT P2, [UR6], R0 ;  /* 0x00000000ff0005a7 */ /* 0x0004e20008041106 */
[----:B------:R-:W-:Y:S02]  /*37b0*/  UIMAD UR6, UR5, 0xb00, UR4 ;  /* 0x00000b00050678a4 */ /* 0x000fe4000f8e0204 */
[----:B------:R-:W-:Y:S02]  /*37c0*/  UIADD3 UR38, UPT, UPT, UR66, 0x206, URZ ;  /* 0x0000020642267890 */ /* 0x000fe4000fffe0ff */
        /* <DEDUP_REMOVED lines=8> */
[----:B------:R-:W-:Y:S01]  /*3850*/  UIADD3 UR18, UPT, UPT, UR18, -0x1, URZ ;  /* 0xffffffff12127890 */ /* 0x000fe2000fffe0ff */
[----:B------:R-:W-:Y:S01]  /*3860*/  UMOV UR7, 0x40004040 ;  /* 0x4000404000077882 */ /* 0x000fe20000000000 */
[----:B------:R-:W-:Y:S01]  /*3870*/  UMOV UR67, 0x40004040 ;  /* 0x4000404000437882 */ /* 0x000fe20000000000 */
[----:B------:R-:W-:Y:S01]  /*3880*/  UMOV UR65, 0x40004040 ;  /* 0x4000404000417882 */ /* 0x000fe20000000000 */
[----:B------:R2:W-:Y:S01]  /*3890*/  UTCIMMA gdesc[UR66], gdesc[UR6], tmem[UR16], tmem[UR32], idesc[UR33], UP2 ;  /* 0x00ff2006420075ea */ /* 0x0005e20009000110 */
[----:B------:R-:W-:Y:S01]  /*38a0*/  UPLOP3.LUT UP2, UPT, UPT, UPT, UPT, 0x80, 0x8 ;  /* 0x000000000008789c */ /* 0x000fe20003f4f070 */
[----:B------:R-:W-:Y:S01]  /*38b0*/  UMOV UR63, 0x40004040 ;  /* 0x40004040003f7882 */ /* 0x000fe20000000000 */
[----:B------:R-:W-:Y:S01]  /*38c0*/  UMOV UR61, 0x40004040 ;  /* 0x40004040003d7882 */ /* 0x000fe20000000000 */
[----:B------:R2:W-:Y:S01]  /*38d0*/  UTCIMMA gdesc[UR62], gdesc[UR64], tmem[UR16], tmem[UR30], idesc[UR31], UPT ;  /* 0x00ff1e403e0075ea */ /* 0x0005e2000b800110 */
        /* <DEDUP_REMOVED lines=14> */
[----:B------:R-:W-:Y:S01]  /*39c0*/  UMOV UR39, 0x40004040 ;  /* 0x4000404000277882 */ /* 0x000fe20000000000 */
[----:B------:R2:W-:Y:S01]  /*39d0*/  UTCIMMA gdesc[UR42], gdesc[UR44], tmem[UR16], tmem[UR36], idesc[UR37], UPT ;  /* 0x00ff242c2a0075ea */ /* 0x0005e2000b800110 */
[----:B------:R2:W-:Y:S01]  /*39e0*/  UTCIMMA gdesc[UR38], gdesc[UR40], tmem[UR16], tmem[UR34], idesc[UR35], UPT ;  /* 0x00ff2228260075ea */ /* 0x0005e2000b800110 */
[----:B------:R2:W-:Y:S01]  /*39f0*/  UTCBAR.MULTICAST [UR22], URZ, UR10 ;  /* 0x000000ff160073e9 */ /* 0x0005e2000800080a */
[----:B------:R-:W-:Y:S01]  /*3a00*/  UMOV UR5, UR12 ;  /* 0x0000000c00057c82 */ /* 0x000fe20008000000 */
[----:B------:R-:W-:Y:S05]  /*3a10*/  BRA.U UP3, `(.L_x_64) ;  /* 0xfffffffd03007547 */ /* 0x000fea000b83ffff */
.L_x_61:
[----:B------:R-:W-:Y:S01]  /*3a20*/  UIADD3 UR13, UPT, UPT, UR13, 0x1, URZ ;  /* 0x000000010d0d7890 */ /* 0x000fe2000fffe0ff */
[C---:B------:R-:W-:Y:S01]  /*3a30*/  ISETP.NE.AND P0, PT, R10.reuse, 0x2, PT ;  /* 0x000000020a00780c */ /* 0x040fe20003f05270 */
[----:B------:R-:W-:Y:S02]  /*3a40*/  UIADD3 UR15, UPT, UPT, UR15, 0x70, URZ ;  /* 0x000000700f0f7890 */ /* 0x000fe4000fffe0ff */
[----:B------:R-:W-:Y:S01]  /*3a50*/  UISETP.NE.AND UP0, UPT, UR13, 0x4, UPT ;  /* 0x000000040d00788c */ /* 0x000fe2000bf05270 */
[----:B-12---:R-:W-:Y:S02]  /*3a60*/  SEL R0, RZ, 0x1, P0 ;  /* 0x00000001ff007807 */ /* 0x006fe40000000000 */
[----:B------:R-:W-:Y:S01]  /*3a70*/  SEL R10, R10, RZ, P0 ;  /* 0x000000ff0a0a7207 */ /* 0x000fe20000000000 */
[----:B------:R-:W-:Y:S01]  /*3a80*/  USEL UR5, URZ, 0x1, UP0 ;  /* 0x00000001ff057887 */ /* 0x000fe20008000000 */
[----:B------:R-:W-:Y:S01]  /*3a90*/  LOP3.LUT R9, R9, R0, RZ, 0x3c, !PT ;  /* 0x0000000009097212 */ /* 0x000fe200078e3cff */
[----:B------:R-:W-:Y:S01]  /*3aa0*/  USEL UR13, UR13, URZ, UP0 ;  /* 0x000000ff0d0d7287 */ /* 0x000fe20008000000 */
[----:B------:R1:W-:Y:S03]  /*3ab0*/  UTCBAR [UR15], URZ ;  /* 0x000000ff0f0073e9 */ /* 0x0003e600080000ff */
[----:B------:R-:W-:Y:S01]  /*3ac0*/  LOP3.LUT R11, R11, UR5, RZ, 0x3c, !PT ;  /* 0x000000050b0b7c12 */ /* 0x000fe2000f8e3cff */
[----:B------:R-:W-:Y:S07]  /*3ad0*/  @P1 BRA `(.L_x_65) ;  /* 0xfffffff8003c1947 */ /* 0x000fee000383ffff */
[----:B------:R-:W2:Y:S01]  /*3ae0*/  S2UR UR4, SR_CgaCtaId ;  /* 0x00000000000479c3 */ /* 0x000ea20000008800 */
[----:B------:R-:W-:Y:S01]  /*3af0*/  ELECT P0, URZ, PT ;  /* 0x0000000000ff782f */ /* 0x000fe20003800000 */
[----:B------:R-:W-:Y:S01]  /*3b00*/  IMAD.MOV.U32 R0, RZ, RZ, 0x1 ;  /* 0x00000001ff007424 */ /* 0x000fe200078e00ff */
[----:B------:R-:W-:Y:S01]  /*3b10*/  UIADD3 UR9, UPT, UPT, UR9, 0x90, URZ ;  /* 0x0000009009097890 */ /* 0x000fe2000fffe0ff */
[----:B------:R-:W-:Y:S01]  /*3b20*/  SHF.L.U32 R3, R11, 0x1f, RZ ;  /* 0x0000001f0b037819 */ /* 0x000fe200000006ff */
[----:B------:R-:W-:-:S03]  /*3b30*/  UMOV UR5, 0x40 ;  /* 0x0000004000057882 */ /* 0x000fc60000000000 */
[----:B------:R-:W-:Y:S01]  /*3b40*/  UVIRTCOUNT.DEALLOC.SMPOOL 0x80 ;  /* 0x000000800000784c */ /* 0x000fe20000000000 */
[----:B--2---:R-:W-:Y:S02]  /*3b50*/  ULEA UR4, UR4, UR5, 0x18 ;  /* 0x0000000504047291 */ /* 0x004fe4000f8ec0ff */
[----:B------:R-:W-:-:S07]  /*3b60*/  ULEA UR5, UR13, UR9, 0x3 ;  /* 0x000000090d057291 */ /* 0x000fce000f8e18ff */
[----:B------:R2:W-:Y:S02]  /*3b70*/  @P0 STS.U8 [UR4+0x1c], R0 ;  /* 0x00001c00ff000988 */ /* 0x0005e40008000004 */
[----:B------:R-:W4:Y:S02]  /*3b80*/  SYNCS.PHASECHK.TRANS64.TRYWAIT P0, [UR5], R3 ;  /* 0x00000003ff0075a7 */ /* 0x000f240008001105 */
[----:B--2-4-:R-:W-:Y:S05]  /*3b90*/  @!P0 BRA `(.L_x_66) ;  /* 0x0000005400d48947 */ /* 0x014fea0003800000 */
.L_x_124:
[----:B------:R-:W-:-:S04]  /*3ba0*/  UIADD3 UR6, UPT, UPT, UR13, 0x1, URZ ;  /* 0x000000010d067890 */ /* 0x000fc8000fffe0ff */
[----:B------:R-:W-:-:S04]  /*3bb0*/  UISETP.NE.AND UP0, UPT, UR6, 0x4, UPT ;  /* 0x000000040600788c */ /* 0x000fc8000bf05270 */
[----:B------:R-:W-:Y:S02]  /*3bc0*/  USEL UR7, URZ, 0x1, UP0 ;  /* 0x00000001ff077887 */ /* 0x000fe40008000000 */
[----:B------:R-:W-:-:S04]  /*3bd0*/  USEL UR6, UR6, URZ, UP0 ;  /* 0x000000ff06067287 */ /* 0x000fc80008000000 */
[----:B------:R-:W-:Y:S01]  /*3be0*/  ULEA UR5, UR6, UR9, 0x3 ;  /* 0x0000000906057291 */ /* 0x000fe2000f8e18ff */
[----:B------:R-:W-:-:S04]  /*3bf0*/  LOP3.LUT R2, R11, UR7, RZ, 0x3c, !PT ;  /* 0x000000070b027c12 */ /* 0x000fc8000f8e3cff */
[----:B--2---:R-:W-:-:S04]  /*3c00*/  SHF.L.U32 R3, R2, 0x1f, RZ ;  /* 0x0000001f02037819 */ /* 0x004fc800000006ff */
[----:B------:R-:W2:Y:S02]  /*3c10*/  SYNCS.PHASECHK.TRANS64.TRYWAIT P0, [UR5], R3 ;  /* 0x00000003ff0075a7 */ /* 0x000ea40008001105 */
[----:B--2---:R-:W-:Y:S05]  /*3c20*/  @!P0 BRA `(.L_x_67) ;  /* 0x0000005400c88947 */ /* 0x004fea0003800000 */
.L_x_126:
        /* <DEDUP_REMOVED lines=9> */
.L_x_128:
[----:B------:R-:W-:-:S04]  /*3cc0*/  UIADD3 UR6, UPT, UPT, UR6, 0x1, URZ ;  /* 0x0000000106067890 */ /* 0x000fc8000fffe0ff */
[----:B------:R-:W-:-:S04]  /*3cd0*/  UISETP.NE.AND UP0, UPT, UR6, 0x4, UPT ;  /* 0x000000040600788c */ /* 0x000fc8000bf05270 */
[----:B------:R-:W-:Y:S02]  /*3ce0*/  USEL UR5, URZ, 0x1, UP0 ;  /* 0x00000001ff057887 */ /* 0x000fe40008000000 */
[----:B------:R-:W-:-:S04]  /*3cf0*/  USEL UR6, UR6, URZ, UP0 ;  /* 0x000000ff06067287 */ /* 0x000fc80008000000 */
[----:B------:R-:W-:Y:S01]  /*3d00*/  ULEA UR6, UR6, UR9, 0x3 ;  /* 0x0000000906067291 */ /* 0x000fe2000f8e18ff */
[----:B--2---:R-:W-:-:S04]  /*3d10*/  LOP3.LUT R3, R2, UR5, RZ, 0x3c, !PT ;  /* 0x0000000502037c12 */ /* 0x004fc8000f8e3cff */
[----:B------:R-:W-:-:S04]  /*3d20*/  SHF.L.U32 R3, R3, 0x1f, RZ ;  /* 0x0000001f03037819 */ /* 0x000fc800000006ff */
[----:B------:R-:W2:Y:S02]  /*3d30*/  SYNCS.PHASECHK.TRANS64.TRYWAIT P0, [UR6], R3 ;  /* 0x00000003ff0075a7 */ /* 0x000ea40008001106 */
[----:B--2---:R-:W-:Y:S05]  /*3d40*/  @!P0 BRA `(.L_x_69) ;  /* 0x0000005400b08947 */ /* 0x004fea0003800000 */
.L_x_130:
[----:B------:R-:W-:Y:S01]  /*3d50*/  NOP ;  /* 0x0000000000007918 */ /* 0x000fe20000000000 */
[----:B--2---:R-:W2:Y:S01]  /*3d60*/  LDS R0, [UR4+0x14] ;  /* 0x00001404ff007984 */ /* 0x004ea20008000800 */
[----:B------:R-:W-:Y:S01]  /*3d70*/  ULOP3.LUT UR6, UR14, 0xffff, URZ, 0xc0, !UPT ;  /* 0x0000ffff0e067892 */ /* 0x000fe2000f8ec0ff */
[----:B------:R-:W-:Y:S01]  /*3d80*/  UMOV UR8, 0xffff ;  /* 0x0000ffff00087882 */ /* 0x000fe20000000000 */
[----:B------:R-:W-:Y:S02]  /*3d90*/  UMOV UR5, 0x1 ;  /* 0x0000000100057882 */ /* 0x000fe40000000000 */
[----:B------:R-:W-:-:S04]  /*3da0*/  USHF.R.U32.HI UR6, URZ, 0x5, UR6 ;  /* 0x00000005ff067899 */ /* 0x000fc80008011606 */
[----:B------:R-:W-:Y:S02]  /*3db0*/  USHF.L.U32 UR8, UR8, UR6, URZ ;  /* 0x0000000608087299 */ /* 0x000fe400080006ff */
[----:B------:R-:W-:-:S04]  /*3dc0*/  USHF.L.U32 UR5, UR5, UR6, URZ ;  /* 0x0000000605057299 */ /* 0x000fc800080006ff */
[----:B--2---:R-:W-:-:S04]  /*3dd0*/  LOP3.LUT R0, R0, UR8, RZ, 0xc0, !PT ;  /* 0x0000000800007c12 */ /* 0x004fc8000f8ec0ff */
[----:B------:R-:W-:-:S13]  /*3de0*/  ISETP.NE.AND P0, PT, R0, UR8, PT ;  /* 0x0000000800007c0c */ /* 0x000fda000bf05270 */
[----:B------:R-:W-:Y:S05]  /*3df0*/  @P0 BRA `(.L_x_70) ;  /* 0x0000000000580947 */ /* 0x000fea0003800000 */
[----:B------:R-:W2:Y:S02]  /*3e00*/  LDS R0, [UR4+0x18] ;  /* 0x00001804ff007984 */ /* 0x000ea40008000800 */
[----:B--2---:R-:W-:-:S04]  /*3e10*/  LOP3.LUT R0, R0, UR5, RZ, 0xc0, !PT ;  /* 0x0000000500007c12 */ /* 0x004fc8000f8ec0ff */
[----:B------:R-:W-:-:S13]  /*3e20*/  ISETP.NE.AND P0, PT, R0, UR5, PT ;  /* 0x0000000500007c0c */ /* 0x000fda000bf05270 */
[----:B------:R-:W-:Y:S05]  /*3e30*/  @P0 BRA `(.L_x_71) ;  /* 0x00000000003c0947 */ /* 0x000fea0003800000 */
[----:B------:R-:W2:Y:S01]  /*3e40*/  S2R R2, SR_LANEID ;  /* 0x0000000000027919 */ /* 0x000ea20000000000 */
[----:B------:R-:W-:Y:S01]  /*3e50*/  ULOP3.LUT UR8, URZ, UR8, URZ, 0x33, !UPT ;  /* 0x00000008ff087292 */ /* 0x000fe2000f8e33ff */
[----:B------:R-:W-:Y:S01]  /*3e60*/  LOP3.LUT R4, RZ, UR5, RZ, 0x33, !PT ;  /* 0x00000005ff047c12 */ /* 0x000fe2000f8e33ff */
[----:B------:R-:W-:Y:S02]  /*3e70*/  VOTEU.ANY UR7, UPT, PT ;  /* 0x0000000000077886 */ /* 0x000fe400038e0100 */
[----:B------:R-:W-:Y:S01]  /*3e80*/  UFLO.U32 UR7, UR7 ;  /* 0x00000007000772bd */ /* 0x000fe200080e0000 */
[----:B------:R-:W4:Y:S01]  /*3e90*/  REDUX UR5, R4 ;  /* 0x00000000040573c4 */ /* 0x000f220000000000 */
[----:B------:R-:W-:-:S06]  /*3ea0*/  IMAD.U32 R0, RZ, RZ, UR8 ;  /* 0x00000008ff007e24 */ /* 0x000fcc000f8e00ff */
[----:B------:R1:W-:Y:S01]  /*3eb0*/  UTCATOMSWS.AND URZ, UR8 ;  /* 0x0000000800ff79e3 */ /* 0x0003e20008000000 */
[----:B------:R-:W3:Y:S01]  /*3ec0*/  REDUX UR6, R0 ;  /* 0x00000000000673c4 */ /* 0x000ee20000000000 */
[----:B--2---:R-:W-:Y:S01]  /*3ed0*/  ISETP.EQ.U32.AND P0, PT, R2, UR7, PT ;  /* 0x0000000702007c0c */ /* 0x004fe2000bf02070 */
[----:B----4-:R-:W-:Y:S01]  /*3ee0*/  IMAD.U32 R2, RZ, RZ, UR5 ;  /* 0x00000005ff027e24 */ /* 0x010fe2000f8e00ff */
[----:B---3--:R-:W-:-:S11]  /*3ef0*/  MOV R3, UR6 ;  /* 0x0000000600037c02 */ /* 0x008fd60008000f00 */
[----:B------:R1:W-:Y:S04]  /*3f00*/  @P0 ATOMS.AND RZ, [UR4+0x14], R3 ;  /* 0x00001403ffff098c */ /* 0x0003e8000a800004 */
[----:B------:R1:W-:Y:S01]  /*3f10*/  @P0 ATOMS.AND RZ, [UR4+0x18], R2 ;  /* 0x00001802ffff098c */ /* 0x0003e2000a800004 */
[----:B------:R-:W-:Y:S05]  /*3f20*/  BRA `(.L_x_72) ;  /* 0x0000000000147947 */ /* 0x000fea0003800000 */
.L_x_71:
[----:B------:R-:W-:Y:S02]  /*3f30*/  MOV R2, 0x3f50 ;  /* 0x00003f5000027802 */ /* 0x000fe40000000f00 */
[----:B-1-3-5:R-:W-:Y:S05]  /*3f40*/  CALL.REL.NOINC `($__internal_0_$__cuda_sm10x_tcgen05_guardrail_trap_col_being_dealloced_not_returned_by_alloc) ;  /* 0x0000005400d87944 */ /* 0x02afea0003c00000 */
[----:B------:R-:W-:Y:S05]  /*3f50*/  BRA `(.L_x_72) ;  /* 0x0000000000087947 */ /* 0x000fea0003800000 */
.L_x_70:
[----:B------:R-:W-:Y:S02]  /*3f60*/  MOV R2, 0x3f80 ;  /* 0x00003f8000027802 */ /* 0x000fe40000000f00 */
[----:B-1-3-5:R-:W-:Y:S05]  /*3f70*/  CALL.REL.NOINC `($__internal_2_$__cuda_sm10x_tcgen05_guardrail_trap_unallocated_columns_being_dealloced) ;  /* 0x0000005400e47944 */ /* 0x02afea0003c00000 */
.L_x_72:
[----:B------:R-:W-:Y:S01]  /*3f80*/  NOP ;  /* 0x0000000000007918 */ /* 0x000fe20000000000 */
[----:B-1----:R-:W-:Y:S05]  /*3f90*/  EXIT ;  /* 0x000000000000794d */ /* 0x002fea0003800000 */
.L_x_54:
[----:B------:R-:W-:-:S09]  /*3fa0*/  UISETP.NE.OR UP0, UPT, UR5, 0x3, !UP3 ;  /* 0x000000030500788c */ /* 0x000fd2000df05670 */
[----:B------:R-:W-:Y:S05]  /*3fb0*/  BRA.U UP0, `(.L_x_73) ;  /* 0x0000000d00ec7547 */ /* 0x000fea000b800000 */
[----:B------:R-:W2:Y:S01]  /*3fc0*/  LDCU.64 UR4, c[0x0][0x888] ;  /* 0x00011100ff0477ac */ /* 0x000ea20008000a00 */
[----:B------:R-:W3:Y:S01]  /*3fd0*/  LDC.64 R12, c[0x0][0x348] ;  /* 0x0000d200ff0c7b82 */ /* 0x000ee20000000a00 */
[----:B------:R-:W-:Y:S02]  /*3fe0*/  HFMA2 R9, -RZ, RZ, 0, 0 ;  /* 0x00000000ff097431 */ /* 0x000fe400000001ff */
[----:B------:R-:W-:Y:S01]  /*3ff0*/  IMAD.MOV.U32 R11, RZ, RZ, 0x1 ;  /* 0x00000001ff0b7424 */ /* 0x000fe200078e00ff */
[----:B------:R-:W4:Y:S01]  /*4000*/  LDCU UR38, c[0x0][0x370] ;  /* 0x00006e00ff2677ac */ /* 0x000f220008000800 */
[----:B------:R-:W-:Y:S01]  /*4010*/  IMAD.MOV.U32 R10, RZ, RZ, RZ ;  /* 0x000000ffff0a7224 */ /* 0x000fe200078e00ff */
[----:B------:R-:W-:Y:S01]  /*4020*/  MOV R8, 0x2c00 ;  /* 0x00002c0000087802 */ /* 0x000fe20000000f00 */
[----:B------:R-:W4:Y:S01]  /*4030*/  LDCU.128 UR40, c[0x0][0xb10] ;  /* 0x00016200ff2877ac */ /* 0x000f220008000c00 */
[----:B------:R-:W1:Y:S01]  /*4040*/  LDCU UR31, c[0x0][0x374] ;  /* 0x00006e80ff1f77ac */ /* 0x000e620008000800 */
[----:B------:R-:W1:Y:S01]  /*4050*/  LDCU.64 UR22, c[0x0][0x890] ;  /* 0x00011200ff1677ac */ /* 0x000e620008000a00 */
[----:B--2---:R-:W-:Y:S01]  /*4060*/  UISETP.NE.U32.AND UP0, UPT, UR4, URZ, UPT ;  /* 0x000000ff0400728c */ /* 0x004fe2000bf05070 */
[----:B------:R-:W2:Y:S01]  /*4070*/  LDCU UR13, c[0x0][0xb0c] ;  /* 0x00016180ff0d77ac */ /* 0x000ea20008000800 */
[----:B------:R-:W2:Y:S01]  /*4080*/  LDCU UR21, c[0x0][0xb20] ;  /* 0x00016400ff1577ac */ /* 0x000ea20008000800 */
[----:B------:R-:W2:Y:S01]  /*4090*/  LDCU UR4, c[0x0][0xb30] ;  /* 0x00016600ff0477ac */ /* 0x000ea20008000800 */
[----:B------:R-:W-:Y:S01]  /*40a0*/  UMOV UR29, 0x400 ;  /* 0x00000400001d7882 */ /* 0x000fe20000000000 */
[----:B----4-:R-:W-:-:S02]  /*40b0*/  UIMAD.WIDE.U32 UR10, UR38, UR40, URZ ;  /* 0x00000028260a72a5 */ /* 0x010fc4000f8e00ff */
[----:B-1----:R-:W-:Y:S02]  /*40c0*/  UIMAD.WIDE.U32 UR8, UR31, UR43, URZ ;  /* 0x0000002b1f0872a5 */ /* 0x002fe4000f8e00ff */
[----:B------:R-:W-:Y:S02]  /*40d0*/  ULEA UR29, UR60, UR29, 0x18 ;  /* 0x0000001d3c1d7291 */ /* 0x000fe4000f8ec0ff */
[----:B------:R-:W-:Y:S02]  /*40e0*/  UISETP.NE.AND.EX UP6, UPT, UR5, URZ, UPT, UP0 ;  /* 0x000000ff0500728c */ /* 0x000fe4000bfc5300 */
[----:B------:R-:W-:Y:S02]  /*40f0*/  UISETP.NE.AND UP0, UPT, UR37, 0x1, UPT ;  /* 0x000000012500788c */ /* 0x000fe4000bf05270 */
[----:B------:R-:W-:Y:S02]  /*4100*/  UISETP.NE.U32.AND UP0, UPT, UR22, URZ, UPT ;  /* 0x000000ff1600728c */ /* 0x000fe4000bf05070 */
[----:B------:R-:W-:-:S02]  /*4110*/  UIADD3 UR5, UPT, UPT, UR29, 0x30, URZ ;  /* 0x000000301d057890 */ /* 0x000fc4000fffe0ff */
[----:B------:R-:W-:Y:S01]  /*4120*/  USEL UR30, URZ, 0x1, UP5 ;  /* 0x00000001ff1e7887 */ /* 0x000fe2000a800000 */
[----:B------:R-:W-:Y:S01]  /*4130*/  UMOV UR10, UR11 ;  /* 0x0000000b000a7c82 */ /* 0x000fe20008000000 */
[----:B------:R-:W-:Y:S01]  /*4140*/  UMOV UR8, UR9 ;  /* 0x0000000900087c82 */ /* 0x000fe20008000000 */
[----:B------:R-:W-:Y:S02]  /*4150*/  UISETP.GE.AND UP3, UPT, UR37, 0x1, UPT ;  /* 0x000000012500788c */ /* 0x000fe4000bf66270 */
[----:B------:R-:W-:Y:S02]  /*4160*/  UISETP.NE.AND.EX UP5, UPT, UR23, URZ, UPT, UP0 ;  /* 0x000000ff1700728c */ /* 0x000fe4000bfa5300 */
[----:B------:R-:W-:Y:S01]  /*4170*/  UPLOP3.LUT UP1, UPT, UPT, UPT, UPT, 0x40, 0x4 ;  /* 0x000000000004789c */ /* 0x000fe20003f2e870 */
[----:B------:R-:W1:Y:S01]  /*4180*/  LDCU.64 UR6, c[0x0][0xb28] ;  /* 0x00016500ff0677ac */ /* 0x000e620008000a00 */
[----:B--2---:R-:W-:Y:S02]  /*4190*/  UISETP.NE.AND UP3, UPT, UR13, 0x1, UPT ;  /* 0x000000010d00788c */ /* 0x004fe4000bf65270 */
[----:B------:R-:W-:-:S02]  /*41a0*/  UPRMT UR60, UR60, 0x654, UR5 ;  /* 0x000006543c3c7896 */ /* 0x000fc40008000005 */
[----:B------:R-:W-:Y:S02]  /*41b0*/  USHF.R.U32.HI UR44, URZ, UR41, UR10 ;  /* 0x00000029ff2c7299 */ /* 0x000fe4000801160a */
[----:B------:R-:W-:Y:S02]  /*41c0*/  USHF.R.U32.HI UR39, URZ, UR21, UR8 ;  /* 0x00000015ff277299 */ /* 0x000fe40008011608 */
[----:B------:R-:W-:Y:S02]  /*41d0*/  UISETP.NE.AND UP0, UPT, UR42, 0x1, UPT ;  /* 0x000000012a00788c */ /* 0x000fe4000bf05270 */
[----:B---3--:R-:W-:-:S11]  /*41e0*/  UISETP.NE.AND UP4, UPT, UR4, 0x1, UPT ;  /* 0x000000010400788c */ /* 0x008fd6000bf85270 */
.L_x_81:
[C---:B------:R-:W-:Y:S02]  /*41f0*/  LEA R3, R10.reuse, UR29, 0x3 ;  /* 0x0000001d0a037c11 */ /* 0x040fe4000f8e18ff */
[----:B------:R-:W-:Y:S02]  /*4200*/  SHF.L.U32 R0, R9, 0x1f, RZ ;  /* 0x0000001f09007819 */ /* 0x000fe400000006ff */
[----:B------:R-:W-:Y:S02]  /*4210*/  LEA R5, R10, UR29, 0x4 ;  /* 0x0000001d0a057c11 */ /* 0x000fe4000f8e20ff */
[----:B--2---:R-:W2:Y:S02]  /*4220*/  SYNCS.PHASECHK.TRANS64.TRYWAIT P0, [R3+URZ+0x50], R0 ;  /* 0x00005000030075a7 */ /* 0x004ea400080011ff */
[----:B--2---:R-:W-:Y:S05]  /*4230*/  @!P0 BRA `(.L_x_74) ;  /* 0x00000050008c8947 */ /* 0x004fea0003800000 */
.L_x_131:
[----:B------:R-:W3:Y:S01]  /*4240*/  LDS.128 R4, [R5+0xe0] ;  /* 0x0000e00005047984 */ /* 0x000ee20000000c00 */
[----:B------:R-:W-:Y:S01]  /*4250*/  UISETP.GE.AND UP0, UPT, UR37, 0x1, UPT ;  /* 0x000000012500788c */ /* 0x000fe2000bf06270 */
[----:B------:R-:W-:Y:S01]  /*4260*/  @!PT LDS RZ, [RZ] ;  /* 0x00000000fffff984 */ /* 0x000fe20000000800 */
[----:B------:R-:W-:Y:S01]  /*4270*/  @!PT LDS RZ, [RZ] ;  /* 0x00000000fffff984 */ /* 0x000fe20000000800 */
[----:B------:R-:W-:Y:S01]  /*4280*/  @!PT LDS RZ, [RZ] ;  /* 0x00000000fffff984 */ /* 0x000fe20000000800 */
[----:B------:R-:W-:Y:S01]  /*4290*/  @!PT LDS RZ, [RZ] ;  /* 0x00000000fffff984 */ /* 0x000fe20000000800 */
[----:B------:R4:W-:Y:S06]  /*42a0*/  MEMBAR.ALL.CTA ;  /* 0x0000000000007992 */ /* 0x0009ec0000008000 */
[----:B----4-:R-:W4:Y:S01]  /*42b0*/  FENCE.VIEW.ASYNC.S ;  /* 0x00000000000073c6 */ /* 0x010f220000000000 */
[----:B---3--:R-:W-:Y:S11]  /*42c0*/  LOP3.LUT P0, RZ, R6, 0x1, RZ, 0xc0, !PT ;  /* 0x0000000106ff7812 */ /* 0x008ff6000780c0ff */
[----:B------:R-:W-:Y:S02]  /*42d0*/  @!UPT UIADD3 URZ, UPT, UPT, URZ, URZ, URZ ;  /* 0x000000fffffff290 */ /* 0x000fe4000fffe0ff */
[----:B----4-:R-:W-:Y:S01]  /*42e0*/  VOTEU.ANY UP3, P0 ;  /* 0x0000000000ff7886 */ /* 0x010fe20000060100 */
[----:B------:R-:W-:Y:S11]  /*42f0*/  PLOP3.LUT P0, PT, PT, PT, UP3, 0x80, 0x8 ;  /* 0x000000000008781c */ /* 0x000ff60003f0f038 */
[----:B------:R-:W-:Y:S02]  /*4300*/  @!UPT UIADD3 URZ, UPT, UPT, URZ, URZ, URZ ;  /* 0x000000fffffff290 */ /* 0x000fe4000fffe0ff */
[----:B--2---:R-:W-:Y:S02]  /*4310*/  @P0 SHF.R.U32.HI R0, RZ, 0x10, R5 ;  /* 0x00000010ff000819 */ /* 0x004fe40000011605 */
[----:B------:R-:W-:Y:S02]  /*4320*/  @P0 MOV R2, R4 ;  /* 0x0000000400020202 */ /* 0x000fe40000000f00 */
[----:B------:R-:W-:Y:S01]  /*4330*/  @P0 R2UR UR4, R0 ;  /* 0x00000000000402ca */ /* 0x000fe200000e0000 */
[----:B------:R-:W-:Y:S01]  /*4340*/  VIADD R0, R3, 0x60 ;  /* 0x0000006003007836 */ /* 0x000fe20000000000 */
[----:B------:R-:W-:Y:S02]  /*4350*/  @P0 LOP3.LUT R4, R5, 0xffff, RZ, 0xc0, !PT ;  /* 0x0000ffff05040812 */ /* 0x000fe400078ec0ff */
[----:B------:R-:W-:Y:S02]  /*4360*/  @P0 R2UR UR8, R2 ;  /* 0x00000000020802ca */ /* 0x000fe400000e0000 */
[----:B------:R-:W-:Y:S02]  /*4370*/  PRMT R0, RZ, 0x654, R0 ;  /* 0x00000654ff007816 */ /* 0x000fe40000000000 */
[----:B------:R-:W-:Y:S02]  /*4380*/  @P0 R2UR UR5, R4 ;  /* 0x00000000040502ca */ /* 0x000fe400000e0000 */
[----:B------:R2:W-:Y:S03]  /*4390*/  SYNCS.ARRIVE.TRANS64.RED.A1T0 RZ, [R0+URZ], RZ ;  /* 0x000000ff00ff79a7 */ /* 0x0005e600081004ff */
[----:B------:R-:W-:Y:S04]  /*43a0*/  @UP3 UMOV UR48, UR4 ;  /* 0x0000000400303c82 */ /* 0x000fe80008000000 */
[----:B------:R-:W-:Y:S04]  /*43b0*/  @UP3 UMOV UR15, UR8 ;  /* 0x00000008000f3c82 */ /* 0x000fe80008000000 */
[----:B------:R-:W-:Y:S01]  /*43c0*/  @UP3 UMOV UR14, UR5 ;  /* 0x00000005000e3c82 */ /* 0x000fe20008000000 */
[----:B------:R-:W-:Y:S05]  /*43d0*/  BRA.U !UP0, `(.L_x_75) ;  /* 0x0000000108c07547 */ /* 0x000fea000b800000 */
[----:B------:R-:W-:Y:S02]  /*43e0*/  UP2UR UR10, UPR, URZ, 0x4 ;  /* 0x00000004ff0a7883 */ /* 0x000fe40008000000 */
[----:B------:R-:W-:Y:S02]  /*43f0*/  UISETP.NE.AND UP2, UPT, UR42, 0x1, UPT ;  /* 0x000000012a00788c */ /* 0x000fe4000bf45270 */
[----:B------:R-:W-:Y:S02]  /*4400*/  UISETP.NE.AND UP0, UPT, UR13, 0x1, UPT ;  /* 0x000000010d00788c */ /* 0x000fe4000bf05270 */
[----:B------:R-:W-:Y:S02]  /*4410*/  USEL UR4, UR31, UR39, !UP2 ;  /* 0x000000271f047287 */ /* 0x000fe4000d000000 */
[----:B------:R-:W-:Y:S02]  /*4420*/  UP2UR UR18, UPR, URZ, 0x2 ;  /* 0x00000002ff127883 */ /* 0x000fe40008000000 */
[----:B------:R-:W-:Y:S02]  /*4430*/  UISETP.NE.AND UP1, UPT, UR37, 0x1, UPT ;  /* 0x000000012500788c */ /* 0x000fe4000bf25270 */
[----:B------:R-:W-:Y:S02]  /*4440*/  UIMAD.WIDE.U32 UR32, UR14, UR43, URZ ;  /* 0x0000002b0e2072a5 */ /* 0x000fe4000f8e00ff */
[----:B------:R-:W-:Y:S02]  /*4450*/  USEL UR9, UR38, UR44, !UP0 ;  /* 0x0000002c26097287 */ /* 0x000fe4000c000000 */
[----:B-1----:R-:W-:Y:S02]  /*4460*/  UIMAD.WIDE.U32 UR24, UR4, UR6, URZ ;  /* 0x00000006041872a5 */ /* 0x002fe4000f8e00ff */
[----:B------:R-:W-:Y:S02]  /*4470*/  UIMAD.WIDE.U32 UR26, UR15, UR40, URZ ;  /* 0x000000280f1a72a5 */ /* 0x000fe4000f8e00ff */
[----:B------:R-:W-:Y:S01]  /*4480*/  UIMAD.WIDE.U32 UR16, UR9, UR6, URZ ;  /* 0x00000006091072a5 */ /* 0x000fe2000f8e00ff */
[----:B------:R-:W-:Y:S02]  /*4490*/  UMOV UR11, UR33 ;  /* 0x00000021000b7c82 */ /* 0x000fe40008000000 */
[----:B------:R-:W-:Y:S01]  /*44a0*/  UMOV UR8, UR25 ;  /* 0x0000001900087c82 */ /* 0x000fe20008000000 */
[----:B------:R-:W-:Y:S02]  /*44b0*/  USHF.R.U32.HI UR11, URZ, UR21, UR11 ;  /* 0x00000015ff0b7299 */ /* 0x000fe4000801160b */
[----:B------:R-:W-:Y:S02]  /*44c0*/  @UP1 USHF.R.U32.HI UR4, URZ, UR7, UR8 ;  /* 0x00000007ff041299 */ /* 0x000fe40008011608 */
[----:B------:R-:W-:Y:S02]  /*44d0*/  USEL UR8, UR14, UR11, !UP2 ;  /* 0x0000000b0e087287 */ /* 0x000fe4000d000000 */
[----:B------:R-:W-:Y:S02]  /*44e0*/  UIMAD UR4, UR37, UR4, URZ ;  /* 0x00000004250472a4 */ /* 0x000fe4000f8e02ff */
[----:B------:R-:W-:Y:S01]  /*44f0*/  UISETP.NE.AND UP2, UPT, UR10, URZ, UPT ;  /* 0x000000ff0a00728c */ /* 0x000fe2000bf45270 */
[----:B------:R-:W-:Y:S01]  /*4500*/  UMOV UR5, UR27 ;  /* 0x0000001b00057c82 */ /* 0x000fe20008000000 */
[----:B------:R-:W-:Y:S01]  /*4510*/  UMOV UR16, UR17 ;  /* 0x0000001100107c82 */ /* 0x000fe20008000000 */
[----:B------:R-:W-:Y:S02]  /*4520*/  USHF.R.U32.HI UR5, URZ, UR41, UR5 ;  /* 0x00000029ff057299 */ /* 0x000fe40008011605 */
[----:B------:R-:W-:Y:S02]  /*4530*/  @UP1 USHF.R.U32.HI UR9, URZ, UR7, UR16 ;  /* 0x00000007ff091299 */ /* 0x000fe40008011610 */
[----:B------:R-:W-:Y:S02]  /*4540*/  USEL UR5, UR15, UR5, !UP0 ;  /* 0x000000050f057287 */ /* 0x000fe4000c000000 */
[----:B------:R-:W-:Y:S02]  /*4550*/  UIMAD.WIDE.U32 UR16, UR8, UR6, URZ ;  /* 0x00000006081072a5 */ /* 0x000fe4000f8e00ff */
[----:B------:R-:W-:Y:S02]  /*4560*/  UIMAD UR10, UR37, UR9, URZ ;  /* 0x00000009250a72a4 */ /* 0x000fe4000f8e02ff */
[----:B------:R-:W-:Y:S03]  /*4570*/  UISETP.GE.AND UP0, UPT, UR8, UR4, UPT ;  /* 0x000000040800728c */ /* 0x000fe6000bf06270 */
[----:B------:R-:W-:Y:S01]  /*4580*/  UMOV UR4, UR17 ;  /* 0x0000001100047c82 */ /* 0x000fe20008000000 */
[----:B------:R-:W-:Y:S02]  /*4590*/  UISETP.GE.OR UP0, UPT, UR5, UR10, UP0 ;  /* 0x0000000a0500728c */ /* 0x000fe40008706670 */
[----:B------:R-:W-:Y:S02]  /*45a0*/  USHF.R.U32.HI UR4, URZ, UR7, UR4 ;  /* 0x00000007ff047299 */ /* 0x000fe40008011604 */
[----:B------:R-:W-:Y:S02]  /*45b0*/  UIMAD.WIDE.U32 UR10, UR5, UR6, URZ ;  /* 0x00000006050a72a5 */ /* 0x000fe4000f8e00ff */
[----:B------:R-:W-:Y:S04]  /*45c0*/  USEL UR12, UR8, UR4, !UP1 ;  /* 0x00000004080c7287 */ /* 0x000fe8000c800000 */
[----:B------:R-:W-:Y:S01]  /*45d0*/  UIADD3 UR16, UPT, UPT, -UR12, URZ, URZ ;  /* 0x000000ff0c107290 */ /* 0x000fe2000fffe1ff */
[----:B------:R-:W-:Y:S02]  /*45e0*/  @!UP0 UMOV UR4, UR11 ;  /* 0x0000000b00048c82 */ /* 0x000fe40008000000 */
[----:B------:R-:W-:Y:S02]  /*45f0*/  @!UP0 USHF.R.U32.HI UR4, URZ, UR7, UR4 ;  /* 0x00000007ff048299 */ /* 0x000fe40008011604 */
[----:B------:R-:W-:Y:S02]  /*4600*/  UIMAD UR10, UR37, UR16, UR8 ;  /* 0x00000010250a72a4 */ /* 0x000fe4000f8e0208 */
[----:B------:R-:W-:Y:S02]  /*4610*/  @!UP0 USEL UR4, UR5, UR4, !UP1 ;  /* 0x0000000405048287 */ /* 0x000fe4000c800000 */
[----:B------:R-:W-:Y:S02]  /*4620*/  UISETP.NE.AND UP1, UPT, UR18, URZ, UPT ;  /* 0x000000ff1200728c */ /* 0x000fe4000bf25270 */
[----:B------:R-:W-:Y:S02]  /*4630*/  @!UP0 UIMAD UR10, UR9, UR10, UR4 ;  /* 0x0000000a090a82a4 */ /* 0x000fe4000f8e0204 */
[----:B------:R-:W-:Y:S02]  /*4640*/  @!UP0 UIADD3 UR11, UPT, UPT, UR12, -UR4, URZ ;  /* 0x800000040c0b8290 */ /* 0x000fe4000fffe0ff */
[----:B------:R-:W-:Y:S02]  /*4650*/  UIADD3 UR9, UPT, UPT, -UR5, URZ, URZ ;  /* 0x000000ff05097290 */ /* 0x000fe4000fffe1ff */
[----:B------:R-:W-:Y:S02]  /*4660*/  UIADD3 UR4, UPT, UPT, -UR8, URZ, URZ ;  /* 0x000000ff08047290 */ /* 0x000fe4000fffe1ff */
[----:B------:R-:W-:Y:S02]  /*4670*/  @!UP0 UIMAD UR8, UR11, UR37, UR5 ;  /* 0x000000250b0882a4 */ /* 0x000fe4000f8e0205 */
[----:B------:R-:W-:Y:S02]  /*4680*/  UIMAD UR15, UR13, UR9, UR15 ;  /* 0x000000090d0f72a4 */ /* 0x000fe4000f8e020f */
[----:B------:R-:W-:Y:S01]  /*4690*/  UIMAD UR14, UR42, UR4, UR14 ;  /* 0x000000042a0e72a4 */ /* 0x000fe2000f8e020e */
[----:B------:R-:W-:Y:S02]  /*46a0*/  @!UP0 UMOV UR5, UR10 ;  /* 0x0000000a00058c82 */ /* 0x000fe40008000000 */
[----:B------:R-:W-:Y:S02]  /*46b0*/  UIMAD UR15, UR5, UR13, UR15 ;  /* 0x0000000d050f72a4 */ /* 0x000fe4000f8e020f */
[----:B------:R-:W-:Y:S11]  /*46c0*/  UIMAD UR14, UR8, UR42, UR14 ;  /* 0x0000002a080e72a4 */ /* 0x000ff6000f8e020e */
[----:B------:R-:W-:Y:S01]  /*46d0*/  @!UPT UIADD3 URZ, UPT, UPT, URZ, URZ, URZ ;  /* 0x000000fffffff290 */ /* 0x000fe2000fffe0ff */
.L_x_75:
[----:B------:R-:W3:Y:S01]  /*46e0*/  @!UP4 LDCU.128 UR8, c[0x0][0xb10] ;  /* 0x00016200ff08c7ac */ /* 0x000ee20008000c00 */
[----:B------:R-:W-:Y:S02]  /*46f0*/  ISETP.NE.U32.AND P0, PT, RZ, UR22, PT ;  /* 0x00000016ff007c0c */ /* 0x000fe4000bf05070 */
[----:B------:R-:W-:Y:S02]  /*4700*/  SHF.L.U32 R2, R11, 0x1f, RZ ;  /* 0x0000001f0b027819 */ /* 0x000fe400000006ff */
[----:B------:R-:W-:Y:S01]  /*4710*/  ISETP.NE.AND.EX P0, PT, RZ, UR23, PT, P0 ;  /* 0x00000017ff007c0c */ /* 0x000fe2000bf05300 */
[----:B------:R-:W4:Y:S01]  /*4720*/  @!UP4 LDCU UR5, c[0x0][0xb0c] ;  /* 0x00016180ff05c7ac */ /* 0x000f220008000800 */
[----:B---3--:R-:W-:Y:S07]  /*4730*/  UIMAD.WIDE.U32 UR16, UR15, UR8, URZ ;  /* 0x000000080f1072a5 */ /* 0x008fee000f8e00ff */
[----:B------:R-:W-:Y:S01]  /*4740*/  @!UP4 UMOV UR4, UR17 ;  /* 0x000000110004cc82 */ /* 0x000fe20008000000 */
[----:B----4-:R-:W-:Y:S02]  /*4750*/  @!UP4 UISETP.NE.AND UP0, UPT, UR5, 0x1, UPT ;  /* 0x000000010500c88c */ /* 0x010fe4000bf05270 */
[----:B------:R-:W-:Y:S02]  /*4760*/  @!UP4 USHF.R.U32.HI UR4, URZ, UR9, UR4 ;  /* 0x00000009ff04c299 */ /* 0x000fe40008011604 */
[----:B------:R-:W-:Y:S02]  /*4770*/  UIMAD.WIDE.U32 UR16, UR14, UR11, URZ ;  /* 0x0000000b0e1072a5 */ /* 0x000fe4000f8e00ff */
[----:B------:R-:W-:Y:S02]  /*4780*/  @!UP4 USEL UR8, UR15, UR4, !UP0 ;  /* 0x000000040f08c287 */ /* 0x000fe4000c000000 */
[----:B------:R-:W-:Y:S03]  /*4790*/  @!UP4 UISETP.NE.AND UP0, UPT, UR10, 0x1, UPT ;  /* 0x000000010a00c88c */ /* 0x000fe6000bf05270 */
[----:B------:R-:W-:Y:S02]  /*47a0*/  @!UP4 UMOV UR9, UR17 ;  /* 0x000000110009cc82 */ /* 0x000fe40008000000 */
[----:B------:R-:W3:Y:S02]  /*47b0*/  @!UP4 LDCU UR4, c[0x0][0xb20] ;  /* 0x00016400ff04c7ac */ /* 0x000ee40008000800 */
[----:B---3--:R-:W-:Y:S04]  /*47c0*/  @!UP4 USHF.R.U32.HI UR4, URZ, UR4, UR9 ;  /* 0x00000004ff04c299 */ /* 0x008fe80008011609 */
[----:B------:R-:W-:Y:S04]  /*47d0*/  @!UP4 USEL UR9, UR14, UR4, !UP0 ;  /* 0x000000040e09c287 */ /* 0x000fe8000c000000 */
[----:B------:R-:W-:Y:S02]  /*47e0*/  @!UP4 UIADD3 UR4, UPT, UPT, -UR8, UR9, URZ ;  /* 0x000000090804c290 */ /* 0x000fe4000fffe1ff */
[----:B------:R-:W-:Y:S02]  /*47f0*/  @!UP4 UIADD3 UR8, UPT, UPT, UR8, -UR9, URZ ;  /* 0x800000090808c290 */ /* 0x000fe4000fffe0ff */
[----:B------:R-:W-:Y:S02]  /*4800*/  @!UP4 UIMAD UR15, UR4, UR5, UR15 ;  /* 0x00000005040fc2a4 */ /* 0x000fe4000f8e020f */
[----:B------:R-:W-:Y:S01]  /*4810*/  @!UP4 UIMAD UR14, UR8, UR10, UR14 ;  /* 0x0000000a080ec2a4 */ /* 0x000fe2000f8e020e */
[----:B------:R-:W-:Y:S11]  /*4820*/  BRA.U UP1, `(.L_x_76) ;  /* 0x0000000101107547 */ /* 0x000ff6000b800000 */
[----:B--2---:R-:W-:Y:S04]  /*4830*/  MOV R0, UR30 ;  /* 0x0000001e00007c02 */ /* 0x004fe80008000f00 */
[----:B------:R-:W-:Y:S04]  /*4840*/  SHF.L.U32 R3, R0, 0x1f, RZ ;  /* 0x0000001f00037819 */ /* 0x000fe800000006ff */
[----:B------:R-:W2:Y:S02]  /*4850*/  SYNCS.PHASECHK.TRANS64.TRYWAIT P1, [UR29+0x48], R3 ;  /* 0x00004803ff0075a7 */ /* 0x000ea4000802111d */
[----:B--2---:R-:W-:Y:S05]  /*4860*/  @!P1 BRA `(.L_x_77) ;  /* 0x0000004c00149947 */ /* 0x004fea0003800000 */
.L_x_76:
[----:B------:R-:W-:Y:S05]  /*4870*/  BRA.U !UP5, `(.L_x_78) ;  /* 0x000000010d347547 */ /* 0x000fea000b800000 */
[----:B------:R-:W-:Y:S01]  /*4880*/  UPLOP3.LUT UP2, UPT, UPT, UPT, UP6, 0x80, 0x8 ;  /* 0x000000000008789c */ /* 0x000fe20003f4f060 */
[----:B------:R-:W-:Y:S05]  /*4890*/  HFMA2 R187, -RZ, RZ, 0, 5.9604644775390625e-08 ;  /* 0x00000001ffbb7431 */ /* 0x000fea00000001ff */
[----:B------:R-:W-:Y:S05]  /*48a0*/  PLOP3.LUT P1, PT, PT, PT, UP2, 0x80, 0x8 ;  /* 0x000000000008781c */ /* 0x000fea0003f2f028 */
[----:B------:R-:W3:Y:S01]  /*48b0*/  @UP2 LDCU.64 UR8, c[0x0][0x888] ;  /* 0x00011100ff0827ac */ /* 0x000ee20008000a00 */
[----:B------:R-:W-:Y:S04]  /*48c0*/  @UP2 UIMAD UR4, UR36, UR22, URZ ;  /* 0x00000016240422a4 */ /* 0x000fe8000f8e02ff */
[----:B---3--:R-:W-:Y:S06]  /*48d0*/  @UP2 UIMAD.WIDE UR8, UR4, 0x4, UR8 ;  /* 0x00000004040828a5 */ /* 0x008fec000f8e0208 */
[----:B------:R-:W-:Y:S02]  /*48e0*/  IMAD.U32 R4, RZ, RZ, UR8 ;  /* 0x00000008ff047e24 */ /* 0x000fe4000f8e00ff */
[----:B------:R-:W-:Y:S05]  /*48f0*/  IMAD.U32 R5, RZ, RZ, UR9 ;  /* 0x00000009ff057e24 */ /* 0x000fea000f8e00ff */
[----:B--2---:R-:W2:Y:S02]  /*4900*/  @P1 LDG.E R0, desc[UR56][R4.64] ;  /* 0x0000003804001981 */ /* 0x004ea4000c1e1900 */
[----:B--2---:R-:W-:Y:S01]  /*4910*/  @P1 R2UR UR45, R0 ;  /* 0x00000000002d12ca */ /* 0x004fe200000e0000 */
[----:B------:R-:W-:Y:S05]  /*4920*/  IMAD.MOV.U32 R0, RZ, RZ, 0x1 ;  /* 0x00000001ff007424 */ /* 0x000fea00078e00ff */
[----:B------:R-:W-:Y:S08]  /*4930*/  @!P1 PRMT R187, R0, 0x7610, R187 ;  /* 0x0000761000bb9816 */ /* 0x000ff000000000bb */
[----:B------:R-:W3:Y:S02]  /*4940*/  @!UP2 LDCU UR45, c[0x0][0x880] ;  /* 0x00011000ff2da7ac */ /* 0x000ee40008000800 */
.L_x_78:
[----:B---3--:R-:W-:Y:S01]  /*4950*/  @!P0 ISETP.EQ.AND P2, PT, RZ, UR45, PT ;  /* 0x0000002dff008c0c */ /* 0x008fe2000bf42270 */
[----:B------:R-:W-:Y:S01]  /*4960*/  @!UPT UIADD3 URZ, UPT, UPT, URZ, URZ, URZ ;  /* 0x000000fffffff290 */ /* 0x000fe2000fffe0ff */
[----:B------:R-:W-:Y:S11]  /*4970*/  @!P0 BRA `(.L_x_79) ;  /* 0x0000000000148947 */ /* 0x000ff60003800000 */
[----:B------:R-:W-:Y:S02]  /*4980*/  LOP3.LUT P0, RZ, R187, 0xff, RZ, 0xc0, !PT ;  /* 0x000000ffbbff7812 */ /* 0x000fe4000780c0ff */
[----:B------:R-:W-:Y:S04]  /*4990*/  PLOP3.LUT P2, PT, PT, PT, UP2, 0x80, 0x8 ;  /* 0x000000000008781c */ /* 0x000fe80003f4f028 */
[----:B------:R-:W-:Y:S07]  /*49a0*/  PLOP3.LUT P2, PT, P2, PT, PT, 0x8, 0x80 ;  /* 0x000000000080781c */ /* 0x000fee000174e170 */
[----:B------:R-:W-:Y:S11]  /*49b0*/  @P0 ISETP.EQ.AND P2, PT, RZ, UR45, PT ;  /* 0x0000002dff000c0c */ /* 0x000ff6000bf42270 */
[----:B------:R-:W-:Y:S02]  /*49c0*/  @!UPT UIADD3 URZ, UPT, UPT, URZ, URZ, URZ ;  /* 0x000000fffffff290 */ /* 0x000fe4000fffe0ff */
.L_x_79:
[----:B------:R-:W3:Y:S01]  /*49d0*/  SYNCS.PHASECHK.TRANS64.TRYWAIT P0, [UR29+0x38], R2 ;  /* 0x00003802ff0075a7 */ /* 0x000ee2000800111d */
[----:B------:R-:W-:Y:S02]  /*49e0*/  ELECT P1, URZ, PT ;  /* 0x0000000000ff782f */ /* 0x000fe40003820000 */
[----:B------:R-:W-:Y:S01]  /*49f0*/  IADD3 R10, PT, PT, R10, 0x1, RZ ;  /* 0x000000010a0a7810 */ /* 0x000fe20007ffe0ff */
[----:B---3--:R-:W-:Y:S10]  /*4a00*/  @!P0 BRA `(.L_x_80) ;  /* 0x0000004800c48947 */ /* 0x008ff40003800000 */
.L_x_134:
[----:B------:R-:W-:Y:S01]  /*4a10*/  PLOP3.LUT P1, PT, P2, P1, PT, 0xf2, 0x2f ;  /* 0x00000000002f781c */ /* 0x000fe20001723e72 */
[----:B------:R-:W-:Y:S01]  /*4a20*/  UMOV UR50, 0x0 ;  /* 0x0000000000327882 */ /* 0x000fe20000000000 */
[----:B------:R-:W-:Y:S01]  /*4a30*/  UMOV UR51, 0x10000000 ;  /* 0x1000000000337882 */ /* 0x000fe20000000000 */
[----:B------:R-:W-:Y:S01]  /*4a40*/  UMOV UR28, UR36 ;  /* 0x00000024001c7c82 */ /* 0x000fe20008000000 */
[----:B------:R-:W-:Y:S01]  /*4a50*/  UMOV UR12, UR36 ;  /* 0x00000024000c7c82 */ /* 0x000fe20008000000 */
[----:B------:R-:W-:Y:S01]  /*4a60*/  UMOV UR20, UR36 ;  /* 0x0000002400147c82 */ /* 0x000fe20008000000 */
[----:B------:R-:W-:Y:S07]  /*4a70*/  LOP3.LUT R11, R11, 0x1, RZ, 0x3c, !PT ;  /* 0x000000010b0b7812 */ /* 0x000fee00078e3cff */
[----:B--2---:R-:W-:Y:S01]  /*4a80*/  @!P1 IADD3 R2, P0, PT, R12, 0x580, RZ ;  /* 0x000005800c029810 */ /* 0x004fe20007f1e0ff */
[----:B------:R-:W-:Y:S01]  /*4a90*/  VOTEU.ALL UP0, P1 ;  /* 0x0000000000ff7886 */ /* 0x000fe20000800000 */
[----:B------:R-:W-:Y:S02]  /*4aa0*/  VOTEU.ALL UP1, P1 ;  /* 0x0000000000ff7886 */ /* 0x000fe40000820000 */
[----:B------:R-:W-:Y:S01]  /*4ab0*/  @!P1 R2UR UR5, R2 ;  /* 0x00000000020592ca */ /* 0x000fe200000e0000 */
[----:B------:R-:W-:Y:S01]  /*4ac0*/  @!P1 IMAD.X R0, RZ, RZ, R13, P0 ;  /* 0x000000ffff009224 */ /* 0x000fe200000e060d */
[----:B------:R-:W-:Y:S01]  /*4ad0*/  @!UP0 USHF.L.U32 UR35, UR59, 0x6, URZ ;  /* 0x000000063b238899 */ /* 0x000fe200080006ff */
[----:B------:R-:W-:Y:S01]  /*4ae0*/  ISETP.NE.AND P0, PT, R10, 0x2, PT ;  /* 0x000000020a00780c */ /* 0x000fe20003f05270 */
[----:B------:R-:W-:Y:S02]  /*4af0*/  @!UP0 UIMAD UR34, UR58, 0xb0, URZ ;  /* 0x000000b03a2288a4 */ /* 0x000fe4000f8e02ff */
[----:B------:R-:W-:Y:S01]  /*4b00*/  @!P1 R2UR UR4, R0 ;  /* 0x00000000000492ca */ /* 0x000fe200000e0000 */
[----:B------:R-:W-:Y:S01]  /*4b10*/  @!UP0 UIADD3 UR32, UPT, UPT, UR29, 0x180, URZ ;  /* 0x000001801d208890 */ /* 0x000fe2000fffe0ff */
[----:B------:R-:W-:Y:S01]  /*4b20*/  SEL R0, RZ, 0x1, P0 ;  /* 0x00000001ff007807 */ /* 0x000fe20000000000 */
[----:B------:R-:W-:Y:S01]  /*4b30*/  @!UP0 UIADD3 UR33, UPT, UPT, UR29, 0x30, URZ ;  /* 0x000000301d218890 */ /* 0x000fe2000fffe0ff */
[----:B------:R-:W-:Y:S01]  /*4b40*/  SEL R10, R10, RZ, P0 ;  /* 0x000000ff0a0a7207 */ /* 0x000fe20000000000 */
[----:B------:R-:W-:Y:S01]  /*4b50*/  @!UP0 UIADD3 UR24, UPT, UPT, UR29, 0x580, URZ ;  /* 0x000005801d188890 */ /* 0x000fe2000fffe0ff */
[----:B------:R-:W-:Y:S01]  /*4b60*/  LOP3.LUT R9, R9, R0, RZ, 0x3c, !PT ;  /* 0x0000000009097212 */ /* 0x000fe200078e3cff */
[----:B------:R-:W-:Y:S01]  /*4b70*/  IMAD.U32 R2, RZ, RZ, UR5 ;  /* 0x00000005ff027e24 */ /* 0x000fe2000f8e00ff */
[----:B------:R-:W-:Y:S02]  /*4b80*/  @!UP0 UIADD3 UR26, UPT, UPT, UR34, 0x10, URZ ;  /* 0x00000010221a8890 */ /* 0x000fe4000fffe0ff */
[----:B------:R-:W-:Y:S01]  /*4b90*/  UMOV UR25, UR33 ;  /* 0x0000002100197c82 */ /* 0x000fe20008000000 */
[----:B------:R-:W-:Y:S01]  /*4ba0*/  UMOV UR27, UR35 ;  /* 0x00000023001b7c82 */ /* 0x000fe20008000000 */
[----:B------:R-:W-:Y:S01]  /*4bb0*/  @!UP0 UIADD3 UR8, UPT, UPT, UR29, 0x980, URZ ;  /* 0x000009801d088890 */ /* 0x000fe2000fffe0ff */
[----:B------:R-:W-:Y:S01]  /*4bc0*/  IMAD.U32 R3, RZ, RZ, UR4 ;  /* 0x00000004ff037e24 */ /* 0x000fe2000f8e00ff */
[----:B------:R-:W-:Y:S01]  /*4bd0*/  @!P1 R2UR UR4, R2 ;  /* 0x00000000020492ca */ /* 0x000fe200000e0000 */
[----:B------:R-:W-:Y:S01]  /*4be0*/  @!UP0 UIADD3 UR10, UPT, UPT, UR34, 0x20, URZ ;  /* 0x00000020220a8890 */ /* 0x000fe2000fffe0ff */
[----:B------:R-:W-:Y:S02]  /*4bf0*/  UMOV UR9, UR33 ;  /* 0x0000002100097c82 */ /* 0x000fe40008000000 */
[----:B------:R-:W-:Y:S01]  /*4c00*/  @!P1 R2UR UR5, R3 ;  /* 0x00000000030592ca */ /* 0x000fe200000e0000 */
[----:B------:R-:W-:Y:S01]  /*4c10*/  UMOV UR11, UR35 ;  /* 0x00000023000b7c82 */ /* 0x000fe20008000000 */
[----:B------:R-:W-:Y:S02]  /*4c20*/  @!UP0 UIADD3 UR16, UPT, UPT, UR29, 0xd80, URZ ;  /* 0x00000d801d108890 */ /* 0x000fe4000fffe0ff */
[----:B------:R-:W-:Y:S01]  /*4c30*/  @!UP0 UIADD3 UR18, UPT, UPT, UR34, 0x30, URZ ;  /* 0x0000003022128890 */ /* 0x000fe2000fffe0ff */
[----:B------:R-:W-:Y:S01]  /*4c40*/  UMOV UR17, UR33 ;  /* 0x0000002100117c82 */ /* 0x000fe20008000000 */
[----:B------:R-:W-:Y:S01]  /*4c50*/  UMOV UR19, UR35 ;  /* 0x0000002300137c82 */ /* 0x000fe20008000000 */
[----:B------:R-:W-:Y:S02]  /*4c60*/  UIADD3 UR58, UPT, UPT, UR14, UR46, URZ ;  /* 0x0000002e0e3a7290 */ /* 0x000fe4000fffe0ff */
[----:B------:R-:W-:Y:S04]  /*4c70*/  UIADD3 UR59, UPT, UPT, UR15, UR47, URZ ;  /* 0x0000002f0f3b7290 */ /* 0x000fe8000fffe0ff */
[----:B------:R2:W-:Y:S01]  /*4c80*/  @!UP1 UTMALDG.3D [UR32], [UR4], desc[UR50] ;  /* 0x00003220040095b4 */ /* 0x0005e20008011000 */
[----:B------:R-:W-:Y:S05]  /*4c90*/  VOTEU.ALL UP1, P1 ;  /* 0x0000000000ff7886 */ /* 0x000fea0000820000 */
[----:B------:R3:W-:Y:S01]  /*4ca0*/  @!UP1 UTMALDG.3D [UR24], [UR4], desc[UR50] ;  /* 0x00003218040095b4 */ /* 0x0007e20008011000 */
[----:B------:R-:W-:Y:S05]  /*4cb0*/  VOTEU.ALL UP1, P1 ;  /* 0x0000000000ff7886 */ /* 0x000fea0000820000 */
[----:B------:R4:W-:Y:S01]  /*4cc0*/  @!UP1 UTMALDG.3D [UR8], [UR4], desc[UR50] ;  /* 0x00003208040095b4 */ /* 0x0009e20008011000 */
[----:B------:R-:W-:Y:S05]  /*4cd0*/  VOTEU.ALL UP1, P1 ;  /* 0x0000000000ff7886 */ /* 0x000fea0000820000 */
[----:B------:R1:W-:Y:S01]  /*4ce0*/  @!UP1 UTMALDG.3D [UR16], [UR4], desc[UR50] ;  /* 0x00003210040095b4 */ /* 0x0003e20008011000 */
[----:B------:R-:W-:Y:S01]  /*4cf0*/  VOTEU.ALL UP1, P1 ;  /* 0x0000000000ff7886 */ /* 0x000fe20000820000 */
[----:B--2---:R-:W-:Y:S01]  /*4d00*/  UMOV UR36, UR48 ;  /* 0x0000003000247c82 */ /* 0x004fe20008000000 */
[----:B---3--:R-:W-:Y:S02]  /*4d10*/  @!UP0 UIADD3 UR24, UPT, UPT, UR29, 0x1180, URZ ;  /* 0x000011801d188890 */ /* 0x008fe4000fffe0ff */
[----:B------:R-:W-:Y:S02]  /*4d20*/  @!UP0 UIADD3 UR26, UPT, UPT, UR34, 0x40, URZ ;  /* 0x00000040221a8890 */ /* 0x000fe4000fffe0ff */
[----:B----4-:R-:W-:Y:S02]  /*4d30*/  @!UP0 UIADD3 UR8, UPT, UPT, UR29, 0x1580, URZ ;  /* 0x000015801d088890 */ /* 0x010fe4000fffe0ff */
[----:B------:R-:W-:Y:S05]  /*4d40*/  @!UP0 UIADD3 UR10, UPT, UPT, UR34, 0x50, URZ ;  /* 0x00000050220a8890 */ /* 0x000fea000fffe0ff */
[----:B------:R2:W-:Y:S01]  /*4d50*/  @!UP1 UTMALDG.3D [UR24], [UR4], desc[UR50] ;  /* 0x00003218040095b4 */ /* 0x0005e20008011000 */
[----:B------:R-:W-:Y:S01]  /*4d60*/  VOTEU.ALL UP1, P1 ;  /* 0x0000000000ff7886 */ /* 0x000fe20000820000 */
[----:B-1----:R-:W-:Y:S02]  /*4d70*/  @!UP0 UIADD3 UR16, UPT, UPT, UR29, 0x1980, URZ ;  /* 0x000019801d108890 */ /* 0x002fe4000fffe0ff */
[----:B------:R-:W-:Y:S02]  /*4d80*/  @!UP0 UIADD3 UR18, UPT, UPT, UR34, 0x60, URZ ;  /* 0x0000006022128890 */ /* 0x000fe4000fffe0ff */
[----:B------:R1:W-:Y:S01]  /*4d90*/  @!UP1 UTMALDG.3D [UR8], [UR4], desc[UR50] ;  /* 0x00003208040095b4 */ /* 0x0003e20008011000 */
[----:B------:R-:W-:Y:S06]  /*4da0*/  VOTEU.ALL UP1, P1 ;  /* 0x0000000000ff7886 */ /* 0x000fec0000820000 */
[----:B------:R3:W-:Y:S01]  /*4db0*/  @!UP1 UTMALDG.3D [UR16], [UR4], desc[UR50] ;  /* 0x00003210040095b4 */ /* 0x0007e20008011000 */
[----:B------:R-:W-:Y:S01]  /*4dc0*/  VOTEU.ALL UP1, P1 ;  /* 0x0000000000ff7886 */ /* 0x000fe20000820000 */
[----:B--2---:R-:W-:Y:S02]  /*4dd0*/  @!UP0 UIADD3 UR24, UPT, UPT, UR29, 0x1d80, URZ ;  /* 0x00001d801d188890 */ /* 0x004fe4000fffe0ff */
[----:B------:R-:W-:Y:S02]  /*4de0*/  @!UP0 UIADD3 UR26, UPT, UPT, UR34, 0x70, URZ ;  /* 0x00000070221a8890 */ /* 0x000fe4000fffe0ff */
[----:B-1----:R-:W-:Y:S02]  /*4df0*/  @!UP0 UIADD3 UR8, UPT, UPT, UR29, 0x2180, URZ ;  /* 0x000021801d088890 */ /* 0x002fe4000fffe0ff */
[----:B------:R-:W-:Y:S05]  /*4e00*/  @!UP0 UIADD3 UR10, UPT, UPT, UR34, 0x80, URZ ;  /* 0x00000080220a8890 */ /* 0x000fea000fffe0ff */
[----:B------:R-:W-:Y:S01]  /*4e10*/  @!UP1 UTMALDG.3D [UR24], [UR4], desc[UR50] ;  /* 0x00003218040095b4 */ /* 0x000fe20008011000 */
[----:B------:R-:W-:Y:S01]  /*4e20*/  VOTEU.ALL UP1, P1 ;  /* 0x0000000000ff7886 */ /* 0x000fe20000820000 */
[----:B---3--:R-:W-:Y:S02]  /*4e30*/  @!UP0 UIADD3 UR16, UPT, UPT, UR29, 0x2580, URZ ;  /* 0x000025801d108890 */ /* 0x008fe4000fffe0ff */
[----:B------:R-:W-:Y:S02]  /*4e40*/  @!UP0 UIADD3 UR18, UPT, UPT, UR34, 0x90, URZ ;  /* 0x0000009022128890 */ /* 0x000fe4000fffe0ff */
[----:B------:R1:W-:Y:S01]  /*4e50*/  @!UP1 UTMALDG.3D [UR8], [UR4], desc[UR50] ;  /* 0x00003208040095b4 */ /* 0x0003e20008011000 */
[----:B------:R-:W-:Y:S02]  /*4e60*/  UPLOP3.LUT UP1, UPT, UPT, UPT, UPT, 0x80, 0x8 ;  /* 0x000000000008789c */ /* 0x000fe40003f2f070 */
[----:B-1----:R-:W-:Y:S02]  /*4e70*/  @!UP0 UIADD3 UR8, UPT, UPT, UR29, 0x2980, URZ ;  /* 0x000029801d088890 */ /* 0x002fe4000fffe0ff */
[----:B------:R-:W-:Y:S01]  /*4e80*/  @!UP0 UIADD3 UR10, UPT, UPT, UR34, 0xa0, URZ ;  /* 0x000000a0220a8890 */ /* 0x000fe2000fffe0ff */
[----:B------:R-:W-:Y:S05]  /*4e90*/  VOTEU.ALL UP0, P1 ;  /* 0x0000000000ff7886 */ /* 0x000fea0000800000 */
[----:B------:R2:W-:Y:S01]  /*4ea0*/  @!UP0 UTMALDG.3D [UR16], [UR4], desc[UR50] ;  /* 0x00003210040085b4 */ /* 0x0005e20008011000 */
[----:B------:R-:W-:Y:S05]  /*4eb0*/  VOTEU.ALL UP0, P1 ;  /* 0x0000000000ff7886 */ /* 0x000fea0000800000 */
[----:B------:R2:W-:Y:S01]  /*4ec0*/  @!UP0 UTMALDG.3D [UR8], [UR4], desc[UR50] ;  /* 0x00003208040085b4 */ /* 0x0005e20008011000 */
[----:B------:R2:W-:Y:S01]  /*4ed0*/  @!P1 SYNCS.ARRIVE.TRANS64.RED.A0TR RZ, [UR29+0x30], R8 ;  /* 0x00003008ffff99a7 */ /* 0x0005e2000830041d */
[----:B------:R-:W-:Y:S01]  /*4ee0*/  SYNCS.ARRIVE.TRANS64.RED.A1T0 RZ, [UR60], RZ ;  /* 0x000000ffffff79a7 */ /* 0x000fe2000810043c */
[----:B------:R-:W-:Y:S05]  /*4ef0*/  BRA.U UP3, `(.L_x_81) ;  /* 0xfffffff103bc7547 */ /* 0x000fea000b83ffff */
[----:B------:R-:W-:Y:S07]  /*4f00*/  MOV R0, UR29 ;  /* 0x0000001d00007c02 */ /* 0x000fee0008000f00 */
.L_x_82:
[----:B-1----:R-:W-:-:S04]  /*4f10*/  SHF.L.U32 R3, R11, 0x1f, RZ ;  /* 0x0000001f0b037819 */ /* 0x002fc800000006ff */
[----:B------:R1:W3:Y:S03]  /*4f20*/  SYNCS.PHASECHK.TRANS64.TRYWAIT P0, [R0+URZ+0x38], R3 ;  /* 0x00003803000075a7 */ /* 0x0002e600080011ff */
[----:B---3--:R-:W-:Y:S05]  /*4f30*/  @!P0 NANOSLEEP.SYNCS 0x989680 ;  /* 0x009896800000895d */ /* 0x008fea0003900000 */
[----:B------:R-:W3:Y:S02]  /*4f40*/  @!P0 SYNCS.PHASECHK.TRANS64 P0, [R0+URZ+0x38], R3 ;  /* 0x00003803000085a7 */ /* 0x000ee400080010ff */
[----:B--23--:R-:W-:Y:S05]  /*4f50*/  @P0 EXIT ;  /* 0x000000000000094d */ /* 0x00cfea0003800000 */
[----:B------:R-:W-:Y:S05]  /*4f60*/  BRA `(.L_x_82) ;  /* 0xfffffffc00e87947 */ /* 0x000fea000383ffff */
.L_x_73:
[----:B------:R-:W-:-:S06]  /*4f70*/  UISETP.GE.AND UP0, UPT, UR5, 0x4, UPT ;  /* 0x000000040500788c */ /* 0x000fcc000bf06270 */
[----:B------:R-:W-:-:S13]  /*4f80*/  PLOP3.LUT P0, PT, PT, PT, UP0, 0x80, 0x8 ;  /* 0x000000000008781c */ /* 0x000fda0003f0f008 */
[----:B-1----:R-:W-:Y:S05]  /*4f90*/  @!P0 EXIT ;  /* 0x000000000000894d */ /* 0x002fea0003800000 */
[----:B------:R-:W-:Y:S01]  /*4fa0*/  BAR.SYNC.DEFER_BLOCKING 0x6, 0xa0 ;  /* 0x0182800000007b1d */ /* 0x000fe20000010000 */
[--C-:B------:R-:W-:Y:S01]  /*4fb0*/  SHF.R.U32.HI R7, RZ, 0x4, R194.reuse ;  /* 0x00000004ff077819 */ /* 0x100fe200000116c2 */
[C---:B------:R-:W-:Y:S01]  /*4fc0*/  IMAD.U32 R2, R194.reuse, 0x10000, RZ ;  /* 0x00010000c2027824 */ /* 0x040fe200078e00ff */
[----:B------:R-:W-:Y:S01]  /*4fd0*/  CS2R R192, SRZ ;  /* 0x0000000000c07805 */ /* 0x000fe2000001ff00 */
[----:B------:R-:W-:Y:S01]  /*4fe0*/  IMAD.SHL.U32 R5, R194, 0x10, RZ ;  /* 0x00000010c2057824 */ /* 0x000fe200078e00ff */
[----:B------:R-:W-:Y:S01]  /*4ff0*/  LOP3.LUT R7, R7, 0x1, RZ, 0xc0, !PT ;  /* 0x0000000107077812 */ /* 0x000fe200078ec0ff */
[----:B------:R-:W-:Y:S01]  /*5000*/  UMOV UR63, 0x400 ;  /* 0x00000400003f7882 */ /* 0x000fe20000000000 */
[----:B------:R-:W1:Y:S01]  /*5010*/  LDCU UR4, c[0x0][0x370] ;  /* 0x00006e00ff0477ac */ /* 0x000e620008000800 */
[----:B------:R-:W2:Y:S01]  /*5020*/  LDC.64 R184, c[0x0][0x8b0] ;  /* 0x00022c00ffb87b82 */ /* 0x000ea20000000a00 */
[----:B------:R-:W-:Y:S02]  /*5030*/  LOP3.LUT R5, R5, 0xf0, RZ, 0xc0, !PT ;  /* 0x000000f005057812 */ /* 0x000fe400078ec0ff */
[----:B------:R-:W-:Y:S01]  /*5040*/  CS2R R190, SRZ ;  /* 0x0000000000be7805 */ /* 0x000fe2000001ff00 */
[----:B------:R-:W-:Y:S01]  /*5050*/  ULEA UR63, UR60, UR63, 0x18 ;  /* 0x0000003f3c3f7291 */ /* 0x000fe2000f8ec0ff */
[----:B------:R-:W-:Y:S01]  /*5060*/  LOP3.LUT R186, R7, 0x60, R194, 0xf8, !PT ;  /* 0x0000006007ba7812 */ /* 0x000fe200078ef8c2 */
[----:B------:R-:W3:Y:S01]  /*5070*/  LDCU UR41, c[0x0][0xb0c] ;  /* 0x00016180ff2977ac */ /* 0x000ee20008000800 */
[----:B------:R-:W-:Y:S01]  /*5080*/  LOP3.LUT R2, R2, 0x600000, RZ, 0xc0, !PT ;  /* 0x0060000002027812 */ /* 0x000fe200078ec0ff */
[----:B------:R-:W4:Y:S02]  /*5090*/  LDC.64 R182, c[0x0][0x8a8] ;  /* 0x00022a00ffb67b82 */ /* 0x000f240000000a00 */
[----:B------:R-:W-:Y:S01]  /*50a0*/  IMAD R186, R186, 0x8, R5 ;  /* 0x00000008baba7824 */ /* 0x000fe200078e0205 */
[----:B------:R-:W-:Y:S01]  /*50b0*/  LOP3.LUT R194, R194, 0x60, RZ, 0xc0, !PT ;  /* 0x00000060c2c27812 */ /* 0x000fe200078ec0ff */
[----:B------:R-:W2:Y:S01]  /*50c0*/  LDCU UR62, c[0x0][0xb20] ;  /* 0x00016400ff3e77ac */ /* 0x000ea20008000800 */
[----:B------:R-:W2:Y:S01]  /*50d0*/  LDCU UR40, c[0x0][0xb30] ;  /* 0x00016600ff2877ac */ /* 0x000ea20008000800 */
[----:B------:R-:W3:Y:S01]  /*50e0*/  LDS R3, [UR63+0x100] ;  /* 0x0001003fff037984 */ /* 0x000ee20008000800 */
[----:B-1----:R-:W-:Y:S01]  /*50f0*/  IMAD.U32 R189, RZ, RZ, UR4 ;  /* 0x00000004ffbd7e24 */ /* 0x002fe2000f8e00ff */
[----:B------:R-:W1:Y:S01]  /*5100*/  LDCU UR4, c[0x0][0x374] ;  /* 0x00006e80ff0477ac */ /* 0x000e620008000800 */
[----:B------:R-:W2:Y:S01]  /*5110*/  LDCU.64 UR52, c[0x0][0x888] ;  /* 0x00011100ff3477ac */ /* 0x000ea20008000a00 */
[----:B------:R-:W2:Y:S01]  /*5120*/  LDCU.64 UR38, c[0x0][0xb28] ;  /* 0x00016500ff2677ac */ /* 0x000ea20008000a00 */
[----:B------:R-:W2:Y:S01]  /*5130*/  LDCU.64 UR54, c[0x0][0x890] ;  /* 0x00011200ff3677ac */ /* 0x000ea20008000a00 */
[----:B------:R-:W2:Y:S01]  /*5140*/  LDCU.128 UR48, c[0x0][0xb10] ;  /* 0x00016200ff3077ac */ /* 0x000ea20008000c00 */
[----:B-1----:R-:W-:Y:S01]  /*5150*/  IMAD.U32 R195, RZ, RZ, UR4 ;  /* 0x00000004ffc37e24 */ /* 0x002fe2000f8e00ff */
[----:B------:R-:W-:Y:S01]  /*5160*/  UMOV UR44, URZ ;  /* 0x000000ff002c7c82 */ /* 0x000fe20008000000 */
[----:B--23--:R-:W-:-:S07]  /*5170*/  IMAD.IADD R2, R3, 0x1, R2 ;  /* 0x0000000103027824 */ /* 0x00cfce00078e0202 */
.L_x_105:
[----:B------:R-:W-:Y:S02]  /*5180*/  LEA R0, R190, UR63, 0x3 ;  /* 0x0000003fbe007c11 */ /* 0x000fe4000f8e18ff */
[----:B------:R-:W-:Y:S02]  /*5190*/  SHF.L.U32 R3, R192, 0x1f, RZ ;  /* 0x0000001fc0037819 */ /* 0x000fe400000006ff */
[----:B-1----:R-:W-:Y:S02]  /*51a0*/  LEA R5, R190, UR63, 0x4 ;  /* 0x0000003fbe057c11 */ /* 0x002fe4000f8e20ff */
[----:B------:R-:W1:Y:S02]  /*51b0*/  SYNCS.PHASECHK.TRANS64.TRYWAIT P0, [R0+URZ+0x50], R3 ;  /* 0x00005003000075a7 */ /* 0x000e6400080011ff */
[----:B-1----:R-:W-:Y:S05]  /*51c0*/  @!P0 BRA `(.L_x_83) ;  /* 0x0000004000ec8947 */ /* 0x002fea0003800000 */
.L_x_135:
[----:B------:R-:W-:Y:S01]  /*51d0*/  R2UR UR7, R196 ;  /* 0x00000000c40772ca */ /* 0x000fe200000e0000 */
[----:B------:R-:W2:Y:S01]  /*51e0*/  LDS.128 R4, [R5+0xe0] ;  /* 0x0000e00005047984 */ /* 0x000ea20000000c00 */
[----:B-1----:R-:W-:Y:S01]  /*51f0*/  VIADD R0, R0, 0x60 ;  /* 0x0000006000007836 */ /* 0x002fe20000000000 */
[----:B------:R-:W-:Y:S04]  /*5200*/  UISETP.GE.AND UP0, UPT, UR37, 0x1, UPT ;  /* 0x000000012500788c */ /* 0x000fe8000bf06270 */
[----:B------:R-:W-:Y:S01]  /*5210*/  PRMT R0, RZ, 0x654, R0 ;  /* 0x00000654ff007816 */ /* 0x000fe20000000000 */
[----:B------:R-:W-:Y:S01]  /*5220*/  @!PT LDS RZ, [RZ] ;  /* 0x00000000fffff984 */ /* 0x000fe20000000800 */
[----:B------:R-:W-:Y:S01]  /*5230*/  @!PT LDS RZ, [RZ] ;  /* 0x00000000fffff984 */ /* 0x000fe20000000800 */
[----:B------:R-:W-:Y:S01]  /*5240*/  @!PT LDS RZ, [RZ] ;  /* 0x00000000fffff984 */ /* 0x000fe20000000800 */
[----:B------:R-:W-:Y:S01]  /*5250*/  @!PT LDS RZ, [RZ] ;  /* 0x00000000fffff984 */ /* 0x000fe20000000800 */
[----:B------:R1:W-:Y:S06]  /*5260*/  MEMBAR.ALL.CTA ;  /* 0x0000000000007992 */ /* 0x0003ec0000008000 */
[----:B-1----:R-:W1:Y:S02]  /*5270*/  FENCE.VIEW.ASYNC.S ;  /* 0x00000000000073c6 */ /* 0x002e640000000000 */
[----:B-1----:R1:W-:Y:S01]  /*5280*/  SYNCS.ARRIVE.TRANS64.RED.A1T0 RZ, [R0+URZ], RZ ;  /* 0x000000ff00ff79a7 */ /* 0x0023e200081004ff */
[----:B--2---:R-:W-:Y:S11]  /*5290*/  LOP3.LUT P0, RZ, R6, 0x1, RZ, 0xc0, !PT ;  /* 0x0000000106ff7812 */ /* 0x004ff6000780c0ff */
[----:B------:R-:W-:Y:S02]  /*52a0*/  @!UPT UIADD3 URZ, UPT, UPT, URZ, URZ, URZ ;  /* 0x000000fffffff290 */ /* 0x000fe4000fffe0ff */
[----:B------:R-:W-:Y:S01]  /*52b0*/  VOTEU.ANY UP1, P0 ;  /* 0x0000000000ff7886 */ /* 0x000fe20000020100 */
[----:B------:R-:W-:Y:S01]  /*52c0*/  PLOP3.LUT P0, PT, PT, PT, UP1, 0x80, 0x8 ;  /* 0x000000000008781c */ /* 0x000fe20003f0f018 */
[----:B------:R-:W-:Y:S06]  /*52d0*/  UP2UR UR4, UPR, URZ, 0x2 ;  /* 0x00000002ff047883 */ /* 0x000fec0008000000 */
[----:B------:R-:W-:Y:S06]  /*52e0*/  IMAD.U32 R197, RZ, RZ, UR4 ;  /* 0x00000004ffc57e24 */ /* 0x000fec000f8e00ff */
[----:B------:R-:W-:Y:S02]  /*52f0*/  @P0 SHF.R.U32.HI R3, RZ, 0x10, R5 ;  /* 0x00000010ff030819 */ /* 0x000fe40000011605 */
[----:B------:R-:W-:Y:S02]  /*5300*/  @P0 MOV R8, R4 ;  /* 0x0000000400080202 */ /* 0x000fe40000000f00 */
[----:B------:R-:W-:Y:S02]  /*5310*/  @P0 R2UR UR4, R3 ;  /* 0x00000000030402ca */ /* 0x000fe400000e0000 */
[----:B------:R-:W-:Y:S02]  /*5320*/  @P0 LOP3.LUT R4, R5, 0xffff, RZ, 0xc0, !PT ;  /* 0x0000ffff05040812 */ /* 0x000fe400078ec0ff */
[----:B------:R-:W-:Y:S02]  /*5330*/  @P0 R2UR UR6, R8 ;  /* 0x00000000080602ca */ /* 0x000fe400000e0000 */
[----:B------:R-:W-:Y:S07]  /*5340*/  @P0 R2UR UR5, R4 ;  /* 0x00000000040502ca */ /* 0x000fee00000e0000 */
[----:B------:R-:W-:Y:S02]  /*5350*/  @UP1 UMOV UR7, UR4 ;  /* 0x0000000400071c82 */ /* 0x000fe40008000000 */
[----:B------:R-:W-:Y:S02]  /*5360*/  IMAD.U32 R196, RZ, RZ, UR7 ;  /* 0x00000007ffc47e24 */ /* 0x000fe4000f8e00ff */
[----:B------:R-:W-:Y:S02]  /*5370*/  @UP1 UMOV UR43, UR6 ;  /* 0x00000006002b1c82 */ /* 0x000fe40008000000 */
[----:B------:R-:W-:Y:S01]  /*5380*/  @UP1 UMOV UR42, UR5 ;  /* 0x00000005002a1c82 */ /* 0x000fe20008000000 */
[----:B-1----:R-:W-:Y:S05]  /*5390*/  BRA.U !UP0, `(.L_x_84) ;  /* 0x0000000108cc7547 */ /* 0x002fea000b800000 */
[----:B------:R-:W-:Y:S01]  /*53a0*/  UISETP.NE.AND UP0, UPT, UR50, 0x1, UPT ;  /* 0x000000013200788c */ /* 0x000fe2000bf05270 */
[----:B------:R-:W-:Y:S01]  /*53b0*/  R2UR UR13, R195 ;  /* 0x00000000c30d72ca */ /* 0x000fe200000e0000 */
[----:B------:R-:W-:Y:S01]  /*53c0*/  UISETP.NE.AND UP1, UPT, UR41, 0x1, UPT ;  /* 0x000000012900788c */ /* 0x000fe2000bf25270 */
[----:B------:R-:W-:Y:S01]  /*53d0*/  R2UR UR12, R189 ;  /* 0x00000000bd0c72ca */ /* 0x000fe200000e0000 */
[----:B------:R-:W-:Y:S02]  /*53e0*/  UIMAD.WIDE.U32 UR10, UR42, UR51, URZ ;  /* 0x000000332a0a72a5 */ /* 0x000fe4000f8e00ff */
[----:B------:R-:W-:Y:S02]  /*53f0*/  UISETP.NE.AND UP2, UPT, UR37, 0x1, UPT ;  /* 0x000000012500788c */ /* 0x000fe4000bf45270 */
[----:B------:R-:W-:Y:S06]  /*5400*/  UIMAD.WIDE.U32 UR6, UR43, UR48, URZ ;  /* 0x000000302b0672a5 */ /* 0x000fec000f8e00ff */
[----:B------:R-:W-:Y:S02]  /*5410*/  UIMAD.WIDE.U32 UR4, UR13, UR51, URZ ;  /* 0x000000330d0472a5 */ /* 0x000fe4000f8e00ff */
[----:B------:R-:W-:Y:S01]  /*5420*/  UIMAD.WIDE.U32 UR8, UR12, UR48, URZ ;  /* 0x000000300c0872a5 */ /* 0x000fe2000f8e00ff */
[----:B------:R-:W-:Y:S03]  /*5430*/  UMOV UR6, UR7 ;  /* 0x0000000700067c82 */ /* 0x000fe60008000000 */
[----:B------:R-:W-:Y:S02]  /*5440*/  USHF.R.U32.HI UR9, URZ, UR49, UR9 ;  /* 0x00000031ff097299 */ /* 0x000fe40008011609 */
[----:B------:R-:W-:Y:S02]  /*5450*/  USHF.R.U32.HI UR6, URZ, UR49, UR6 ;  /* 0x00000031ff067299 */ /* 0x000fe40008011606 */
[----:B------:R-:W-:Y:S01]  /*5460*/  USEL UR9, UR12, UR9, !UP1 ;  /* 0x000000090c097287 */ /* 0x000fe2000c800000 */
[----:B------:R-:W-:Y:S01]  /*5470*/  UMOV UR4, UR5 ;  /* 0x0000000500047c82 */ /* 0x000fe20008000000 */
[----:B------:R-:W-:Y:S01]  /*5480*/  UMOV UR8, UR11 ;  /* 0x0000000b00087c82 */ /* 0x000fe20008000000 */
[----:B------:R-:W-:Y:S02]  /*5490*/  USHF.R.U32.HI UR4, URZ, UR62, UR4 ;  /* 0x0000003eff047299 */ /* 0x000fe40008011604 */
[----:B------:R-:W-:Y:S02]  /*54a0*/  UIMAD.WIDE.U32 UR10, UR9, UR38, URZ ;  /* 0x00000026090a72a5 */ /* 0x000fe4000f8e00ff */
[----:B------:R-:W-:Y:S02]  /*54b0*/  USEL UR4, UR13, UR4, !UP0 ;  /* 0x000000040d047287 */ /* 0x000fe4000c000000 */
[----:B------:R-:W-:Y:S02]  /*54c0*/  USHF.R.U32.HI UR8, URZ, UR62, UR8 ;  /* 0x0000003eff087299 */ /* 0x000fe40008011608 */
[----:B------:R-:W-:Y:S02]  /*54d0*/  UIMAD.WIDE.U32 UR12, UR4, UR38, URZ ;  /* 0x00000026040c72a5 */ /* 0x000fe4000f8e00ff */
[----:B------:R-:W-:Y:S01]  /*54e0*/  USEL UR8, UR42, UR8, !UP0 ;  /* 0x000000082a087287 */ /* 0x000fe2000c000000 */
[----:B------:R-:W-:Y:S02]  /*54f0*/  UMOV UR10, UR11 ;  /* 0x0000000b000a7c82 */ /* 0x000fe40008000000 */
[----:B------:R-:W-:Y:S02]  /*5500*/  @UP2 USHF.R.U32.HI UR9, URZ, UR39, UR10 ;  /* 0x00000027ff092299 */ /* 0x000fe4000801160a */
[----:B------:R-:W-:Y:S01]  /*5510*/  UIMAD.WIDE.U32 UR10, UR8, UR38, URZ ;  /* 0x00000026080a72a5 */ /* 0x000fe2000f8e00ff */
[----:B------:R-:W-:Y:S02]  /*5520*/  UMOV UR5, UR13 ;  /* 0x0000000d00057c82 */ /* 0x000fe40008000000 */
[----:B------:R-:W-:Y:S02]  /*5530*/  @UP2 USHF.R.U32.HI UR4, URZ, UR39, UR5 ;  /* 0x00000027ff042299 */ /* 0x000fe40008011605 */
[----:B------:R-:W-:Y:S02]  /*5540*/  USEL UR5, UR43, UR6, !UP1 ;  /* 0x000000062b057287 */ /* 0x000fe4000c800000 */
[----:B------:R-:W-:Y:S02]  /*5550*/  UIMAD UR4, UR37, UR4, URZ ;  /* 0x00000004250472a4 */ /* 0x000fe4000f8e02ff */
[----:B------:R-:W-:Y:S02]  /*5560*/  UIMAD UR6, UR37, UR9, URZ ;  /* 0x00000009250672a4 */ /* 0x000fe4000f8e02ff */
[----:B------:R-:W-:Y:S03]  /*5570*/  UISETP.GE.AND UP0, UPT, UR8, UR4, UPT ;  /* 0x000000040800728c */ /* 0x000fe6000bf06270 */
[----:B------:R-:W-:Y:S01]  /*5580*/  UMOV UR4, UR11 ;  /* 0x0000000b00047c82 */ /* 0x000fe20008000000 */
[----:B------:R-:W-:Y:S02]  /*5590*/  UISETP.GE.OR UP0, UPT, UR5, UR6, UP0 ;  /* 0x000000060500728c */ /* 0x000fe40008706670 */
[----:B------:R-:W-:Y:S02]  /*55a0*/  USHF.R.U32.HI UR4, URZ, UR39, UR4 ;  /* 0x00000027ff047299 */ /* 0x000fe40008011604 */
[----:B------:R-:W-:Y:S02]  /*55b0*/  UIMAD.WIDE.U32 UR6, UR5, UR38, URZ ;  /* 0x00000026050672a5 */ /* 0x000fe4000f8e00ff */
[----:B------:R-:W-:Y:S02]  /*55c0*/  USEL UR11, UR8, UR4, !UP2 ;  /* 0x00000004080b7287 */ /* 0x000fe4000d000000 */
[----:B------:R-:W-:Y:S02]  /*55d0*/  UIADD3 UR6, UPT, UPT, -UR8, URZ, URZ ;  /* 0x000000ff08067290 */ /* 0x000fe4000fffe1ff */
[----:B------:R-:W-:Y:S02]  /*55e0*/  UIADD3 UR10, UPT, UPT, -UR11, URZ, URZ ;  /* 0x000000ff0b0a7290 */ /* 0x000fe4000fffe1ff */
[----:B------:R-:W-:Y:S02]  /*55f0*/  UIMAD UR42, UR50, UR6, UR42 ;  /* 0x00000006322a72a4 */ /* 0x000fe4000f8e022a */
[----:B------:R-:W-:Y:S01]  /*5600*/  UIMAD UR10, UR37, UR10, UR8 ;  /* 0x0000000a250a72a4 */ /* 0x000fe2000f8e0208 */
[----:B------:R-:W-:Y:S01]  /*5610*/  @!UP0 UMOV UR4, UR7 ;  /* 0x0000000700048c82 */ /* 0x000fe20008000000 */
[----:B------:R-:W-:Y:S02]  /*5620*/  UIADD3 UR7, UPT, UPT, -UR5, URZ, URZ ;  /* 0x000000ff05077290 */ /* 0x000fe4000fffe1ff */
[----:B------:R-:W-:Y:S02]  /*5630*/  @!UP0 USHF.R.U32.HI UR4, URZ, UR39, UR4 ;  /* 0x00000027ff048299 */ /* 0x000fe40008011604 */
[----:B------:R-:W-:Y:S02]  /*5640*/  UIMAD UR43, UR41, UR7, UR43 ;  /* 0x00000007292b72a4 */ /* 0x000fe4000f8e022b */
[----:B------:R-:W-:Y:S04]  /*5650*/  @!UP0 USEL UR4, UR5, UR4, !UP2 ;  /* 0x0000000405048287 */ /* 0x000fe8000d000000 */
[----:B------:R-:W-:Y:S02]  /*5660*/  @!UP0 UIMAD UR9, UR9, UR10, UR4 ;  /* 0x0000000a090982a4 */ /* 0x000fe4000f8e0204 */
[----:B------:R-:W-:Y:S04]  /*5670*/  @!UP0 UIADD3 UR4, UPT, UPT, UR11, -UR4, URZ ;  /* 0x800000040b048290 */ /* 0x000fe8000fffe0ff */
[----:B------:R-:W-:Y:S03]  /*5680*/  @!UP0 UIMAD UR8, UR4, UR37, UR5 ;  /* 0x00000025040882a4 */ /* 0x000fe6000f8e0205 */
[----:B------:R-:W-:Y:S02]  /*5690*/  @!UP0 UMOV UR5, UR9 ;  /* 0x0000000900058c82 */ /* 0x000fe40008000000 */
[----:B------:R-:W-:Y:S02]  /*56a0*/  UIMAD UR43, UR5, UR41, UR43 ;  /* 0x00000029052b72a4 */ /* 0x000fe4000f8e022b */
[----:B------:R-:W-:Y:S11]  /*56b0*/  UIMAD UR42, UR8, UR50, UR42 ;  /* 0x00000032082a72a4 */ /* 0x000ff6000f8e022a */
[----:B------:R-:W-:Y:S01]  /*56c0*/  @!UPT UIADD3 URZ, UPT, UPT, URZ, URZ, URZ ;  /* 0x000000fffffff290 */ /* 0x000fe2000fffe0ff */
.L_x_84:
[----:B------:R-:W-:Y:S01]  /*56d0*/  UISETP.NE.AND UP0, UPT, UR40, 0x1, UPT ;  /* 0x000000012800788c */ /* 0x000fe2000bf05270 */
[----:B------:R-:W-:Y:S01]  /*56e0*/  ISETP.NE.U32.AND P1, PT, R184, RZ, PT ;  /* 0x000000ffb800720c */ /* 0x000fe20003f25070 */
[----:B------:R-:W-:Y:S03]  /*56f0*/  UISETP.NE.U32.AND UP3, UPT, UR54, URZ, UPT ;  /* 0x000000ff3600728c */ /* 0x000fe6000bf65070 */
[----:B------:R-:W-:Y:S01]  /*5700*/  ISETP.NE.AND.EX P1, PT, R185, RZ, PT, P1 ;  /* 0x000000ffb900720c */ /* 0x000fe20003f25310 */
[----:B------:R-:W-:Y:S05]  /*5710*/  UISETP.NE.AND.EX UP3, UPT, UR55, URZ, UPT, UP3 ;  /* 0x000000ff3700728c */ /* 0x000fea000bf65330 */
[----:B------:R-:W1:Y:S01]  /*5720*/  @!UP0 LDCU.128 UR8, c[0x0][0xb10] ;  /* 0x00016200ff0887ac */ /* 0x000e620008000c00 */
[----:B------:R-:W2:Y:S01]  /*5730*/  @!UP0 LDCU UR5, c[0x0][0xb0c] ;  /* 0x00016180ff0587ac */ /* 0x000ea20008000800 */
[----:B------:R-:W3:Y:S01]  /*5740*/  @!UP0 LDCU UR4, c[0x0][0xb20] ;  /* 0x00016400ff0487ac */ /* 0x000ee20008000800 */
[----:B-1----:R-:W-:Y:S02]  /*5750*/  UIMAD.WIDE.U32 UR6, UR43, UR8, URZ ;  /* 0x000000082b0672a5 */ /* 0x002fe4000f8e00ff */
[----:B------:R-:W-:Y:S02]  /*5760*/  UIMAD.WIDE.U32 UR12, UR42, UR11, URZ ;  /* 0x0000000b2a0c72a5 */ /* 0x000fe4000f8e00ff */
[----:B------:R-:W-:Y:S03]  /*5770*/  @!UP0 UISETP.NE.AND UP1, UPT, UR10, 0x1, UPT ;  /* 0x000000010a00888c */ /* 0x000fe6000bf25270 */
[----:B------:R-:W-:Y:S01]  /*5780*/  @!UP0 UMOV UR6, UR7 ;  /* 0x0000000700068c82 */ /* 0x000fe20008000000 */
[----:B--2---:R-:W-:Y:S02]  /*5790*/  @!UP0 UISETP.NE.AND UP2, UPT, UR5, 0x1, UPT ;  /* 0x000000010500888c */ /* 0x004fe4000bf45270 */
[----:B------:R-:W-:Y:S01]  /*57a0*/  @!UP0 USHF.R.U32.HI UR6, URZ, UR9, UR6 ;  /* 0x00000009ff068299 */ /* 0x000fe20008011606 */
[----:B------:R-:W-:Y:S02]  /*57b0*/  @!UP0 UMOV UR7, UR13 ;  /* 0x0000000d00078c82 */ /* 0x000fe40008000000 */
[----:B---3--:R-:W-:Y:S02]  /*57c0*/  @!UP0 USHF.R.U32.HI UR4, URZ, UR4, UR7 ;  /* 0x00000004ff048299 */ /* 0x008fe40008011607 */
[----:B------:R-:W-:Y:S02]  /*57d0*/  @!UP0 USEL UR7, UR43, UR6, !UP2 ;  /* 0x000000062b078287 */ /* 0x000fe4000d000000 */
[----:B------:R-:W-:Y:S04]  /*57e0*/  @!UP0 USEL UR6, UR42, UR4, !UP1 ;  /* 0x000000042a068287 */ /* 0x000fe8000c800000 */
[----:B------:R-:W-:Y:S02]  /*57f0*/  @!UP0 UIADD3 UR4, UPT, UPT, -UR7, UR6, URZ ;  /* 0x0000000607048290 */ /* 0x000fe4000fffe1ff */
[----:B------:R-:W-:Y:S02]  /*5800*/  @!UP0 UIADD3 UR6, UPT, UPT, UR7, -UR6, URZ ;  /* 0x8000000607068290 */ /* 0x000fe4000fffe0ff */
[----:B------:R-:W-:Y:S02]  /*5810*/  @!UP0 UIMAD UR43, UR4, UR5, UR43 ;  /* 0x00000005042b82a4 */ /* 0x000fe4000f8e022b */
[----:B------:R-:W-:Y:S01]  /*5820*/  @!UP0 UIMAD UR42, UR6, UR10, UR42 ;  /* 0x0000000a062a82a4 */ /* 0x000fe2000f8e022a */
[----:B------:R-:W-:Y:S11]  /*5830*/  BRA.U !UP3, `(.L_x_85) ;  /* 0x000000010b3c7547 */ /* 0x000ff6000b800000 */
[----:B------:R-:W-:Y:S01]  /*5840*/  UISETP.NE.U32.AND UP0, UPT, UR52, URZ, UPT ;  /* 0x000000ff3400728c */ /* 0x000fe2000bf05070 */
[----:B------:R-:W-:Y:S02]  /*5850*/  HFMA2 R187, -RZ, RZ, 0, 5.9604644775390625e-08 ;  /* 0x00000001ffbb7431 */ /* 0x000fe400000001ff */
[----:B------:R-:W-:Y:S01]  /*5860*/  IMAD.MOV.U32 R0, RZ, RZ, 0x1 ;  /* 0x00000001ff007424 */ /* 0x000fe200078e00ff */
[----:B------:R-:W-:Y:S06]  /*5870*/  UISETP.NE.AND.EX UP0, UPT, UR53, URZ, UPT, UP0 ;  /* 0x000000ff3500728c */ /* 0x000fec000bf05300 */
[----:B------:R-:W-:Y:S05]  /*5880*/  PLOP3.LUT P0, PT, PT, PT, UP0, 0x80, 0x8 ;  /* 0x000000000008781c */ /* 0x000fea0003f0f008 */
[----:B------:R-:W1:Y:S01]  /*5890*/  @UP0 LDCU.64 UR6, c[0x0][0x888] ;  /* 0x00011100ff0607ac */ /* 0x000e620008000a00 */
[----:B------:R-:W-:Y:S07]  /*58a0*/  @UP0 UIMAD UR4, UR36, UR54, URZ ;  /* 0x00000036240402a4 */ /* 0x000fee000f8e02ff */
[----:B------:R-:W-:Y:S01]  /*58b0*/  @!P0 PRMT R187, R0, 0x7610, R187 ;  /* 0x0000761000bb8816 */ /* 0x000fe200000000bb */
[----:B-1----:R-:W-:Y:S06]  /*58c0*/  @UP0 UIMAD.WIDE UR6, UR4, 0x4, UR6 ;  /* 0x00000004040608a5 */ /* 0x002fec000f8e0206 */
[----:B------:R-:W-:Y:S02]  /*58d0*/  IMAD.U32 R4, RZ, RZ, UR6 ;  /* 0x00000006ff047e24 */ /* 0x000fe4000f8e00ff */
[----:B------:R-:W-:Y:S05]  /*58e0*/  IMAD.U32 R5, RZ, RZ, UR7 ;  /* 0x00000007ff057e24 */ /* 0x000fea000f8e00ff */
[----:B------:R-:W2:Y:S02]  /*58f0*/  @P0 LDG.E R4, desc[UR56][R4.64] ;  /* 0x0000003804040981 */ /* 0x000ea4000c1e1900 */
[----:B--2---:R-:W-:Y:S11]  /*5900*/  @P0 R2UR UR45, R4 ;  /* 0x00000000042d02ca */ /* 0x004ff600000e0000 */
[----:B------:R-:W-:Y:S03]  /*5910*/  @!UPT UIADD3 URZ, UPT, UPT, URZ, URZ, URZ ;  /* 0x000000fffffff290 */ /* 0x000fe6000fffe0ff */
[----:B------:R-:W1:Y:S02]  /*5920*/  @!UP0 LDCU UR45, c[0x0][0x880] ;  /* 0x00011000ff2d87ac */ /* 0x000e640008000800 */
.L_x_85:
[----:B------:R-:W-:Y:S05]  /*5930*/  @!P1 BRA `(.L_x_86) ;  /* 0x0000000000209947 */ /* 0x000fea0003800000 */
[----:B----4-:R-:W-:Y:S04]  /*5940*/  ISETP.NE.U32.AND P0, PT, R182, RZ, PT ;  /* 0x000000ffb600720c */ /* 0x010fe80003f05070 */
[----:B------:R-:W-:Y:S11]  /*5950*/  ISETP.NE.AND.EX P0, PT, R183, RZ, PT, P0 ;  /* 0x000000ffb700720c */ /* 0x000ff60003f05300 */
[----:B------:R-:W-:Y:S02]  /*5960*/  @!UPT UIADD3 URZ, UPT, UPT, URZ, URZ, URZ ;  /* 0x000000fffffff290 */ /* 0x000fe4000fffe0ff */
[----:B------:R-:W2:Y:S01]  /*5970*/  @P0 LDC.64 R4, c[0x0][0x8a8] ;  /* 0x00022a00ff040b82 */ /* 0x000ea20000000a00 */
[----:B------:R-:W-:Y:S04]  /*5980*/  @P0 IMAD R0, R184, UR36, RZ ;  /* 0x00000024b8000c24 */ /* 0x000fe8000f8e02ff */
[----:B--2---:R-:W-:Y:S05]  /*5990*/  @P0 IMAD.WIDE R4, R0, 0x4, R4 ;  /* 0x0000000400040825 */ /* 0x004fea00078e0204 */
[----:B-----5:R2:W5:Y:S02]  /*59a0*/  @P0 LDG.E R16, desc[UR56][R4.64] ;  /* 0x0000003804100981 */ /* 0x020564000c1e1900 */
[----:B--2---:R-:W3:Y:S02]  /*59b0*/  @!P0 LDC R16, c[0x0][0x8a0] ;  /* 0x00022800ff108b82 */ /* 0x004ee40000000800 */
.L_x_86:
[----:B------:R-:W-:Y:S01]  /*59c0*/  UISETP.NE.AND UP4, UPT, UR61, URZ, UPT ;  /* 0x000000ff3d00728c */ /* 0x000fe2000bf85270 */
[----:B------:R-:W-:Y:S01]  /*59d0*/  SHF.L.U32 R3, R193, 0x1f, RZ ;  /* 0x0000001fc1037819 */ /* 0x000fe200000006ff */
[----:B------:R-:W-:Y:S01]  /*59e0*/  UPLOP3.LUT UP1, UPT, UPT, UPT, UPT, 0x40, 0x4 ;  /* 0x000000000004789c */ /* 0x000fe20003f2e870 */
[----:B------:R-:W-:Y:S01]  /*59f0*/  PLOP3.LUT P3, PT, PT, PT, PT, 0x8, 0x80 ;  /* 0x000000000080781c */ /* 0x000fe20003f6e170 */
[----:B------:R-:W-:Y:S01]  /*5a00*/  ULEA UR6, UR44, UR63, 0x3 ;  /* 0x0000003f2c067291 */ /* 0x000fe2000f8e18ff */
[----:B------:R-:W-:Y:S01]  /*5a10*/  VIADD R190, R190, 0x1 ;  /* 0x00000001bebe7836 */ /* 0x000fe20000000000 */
[----:B------:R-:W-:Y:S02]  /*5a20*/  PLOP3.LUT P1, PT, PT, PT, UP4, 0x80, 0x8 ;  /* 0x000000000008781c */ /* 0x000fe40003f2f048 */
[----:B------:R-:W-:Y:S02]  /*5a30*/  CS2R R134, SRZ ;  /* 0x0000000000867805 */ /* 0x000fe4000001ff00 */
[----:B------:R-:W-:Y:S02]  /*5a40*/  CS2R R130, SRZ ;  /* 0x0000000000827805 */ /* 0x000fe4000001ff00 */
[----:B------:R-:W-:Y:S01]  /*5a50*/  CS2R R126, SRZ ;  /* 0x00000000007e7805 */ /* 0x000fe2000001ff00 */
[----:B------:R-:W-:Y:S01]  /*5a60*/  IMAD.U32 R109, RZ, RZ, UR6 ;  /* 0x00000006ff6d7e24 */ /* 0x000fe2000f8e00ff */
[----:B------:R-:W2:Y:S01]  /*5a70*/  @UP4 LDCU.64 UR4, c[0x0][0x888] ;  /* 0x00011100ff0447ac */ /* 0x000ea20008000a00 */
[----:B------:R-:W-:Y:S02]  /*5a80*/  CS2R R122, SRZ ;  /* 0x00000000007a7805 */ /* 0x000fe4000001ff00 */
[----:B------:R-:W-:Y:S02]  /*5a90*/  CS2R R118, SRZ ;  /* 0x0000000000767805 */ /* 0x000fe4000001ff00 */
[----:B------:R-:W-:Y:S02]  /*5aa0*/  CS2R R114, SRZ ;  /* 0x0000000000727805 */ /* 0x000fe4000001ff00 */
[----:B------:R-:W-:Y:S02]  /*5ab0*/  CS2R R110, SRZ ;  /* 0x00000000006e7805 */ /* 0x000fe4000001ff00 */
[----:B------:R-:W-:Y:S01]  /*5ac0*/  CS2R R106, SRZ ;  /* 0x00000000006a7805 */ /* 0x000fe2000001ff00 */
[----:B------:R-:W-:Y:S01]  /*5ad0*/  @UP4 UPLOP3.LUT UP1, UPT, UPT, UPT, UP3, 0x80, 0x8 ;  /* 0x000000000008489c */ /* 0x000fe20003f2f030 */
[----:B------:R-:W-:Y:S02]  /*5ae0*/  CS2R R22, SRZ ;  /* 0x0000000000167805 */ /* 0x000fe4000001ff00 */
[----:B------:R-:W-:Y:S01]  /*5af0*/  @P1 LOP3.LUT P0, RZ, R187, 0xff, RZ, 0xc0, !PT ;  /* 0x000000ffbbff1812 */ /* 0x000fe2000780c0ff */
[----:B-1----:R-:W-:Y:S01]  /*5b00*/  @UP4 UISETP.NE.AND UP2, UPT, UR45, URZ, UPT ;  /* 0x000000ff2d00428c */ /* 0x002fe2000bf45270 */
[----:B------:R-:W-:Y:S02]  /*5b10*/  CS2R R18, SRZ ;  /* 0x0000000000127805 */ /* 0x000fe4000001ff00 */
[----:B------:R-:W-:Y:S01]  /*5b20*/  CS2R R104, SRZ ;  /* 0x0000000000687805 */ /* 0x000fe2000001ff00 */
[----:B--2---:R-:W-:Y:S02]  /*5b30*/  @UP4 UISETP.NE.U32.AND UP0, UPT, UR4, URZ, UPT ;  /* 0x000000ff0400428c */ /* 0x004fe4000bf05070 */
[----:B------:R-:W-:Y:S02]  /*5b40*/  @UP4 USEL UR4, URZ, 0xffffffff, UP2 ;  /* 0xffffffffff044887 */ /* 0x000fe40009000000 */
[----:B------:R-:W-:Y:S04]  /*5b50*/  @UP4 UISETP.NE.AND.EX UP0, UPT, UR5, URZ, UPT, UP0 ;  /* 0x000000ff0500428c */ /* 0x000fe8000bf05300 */
[----:B------:R-:W-:Y:S03]  /*5b60*/  @UP4 USEL UR5, URZ, 0xffffffff, UP0 ;  /* 0xffffffffff054887 */ /* 0x000fe60008000000 */
[----:B------:R-:W-:Y:S01]  /*5b70*/  @P1 VOTEU.ANY UP0, P0 ;  /* 0x0000000000ff1886 */ /* 0x000fe20000000100 */
[----:B------:R-:W-:Y:S04]  /*5b80*/  @UP1 USEL UR4, UR5, UR4, !UP0 ;  /* 0x0000000405041287 */ /* 0x000fe8000c000000 */
[----:B------:R-:W-:Y:S04]  /*5b90*/  @UP4 ULOP3.LUT UR4, UR4, 0x1, URZ, 0xc0, !UPT ;  /* 0x0000000104044892 */ /* 0x000fe8000f8ec0ff */
[----:B------:R-:W-:Y:S06]  /*5ba0*/  UISETP.NE.U32.OR UP0, UPT, UR4, 0x1, !UP4 ;  /* 0x000000010400788c */ /* 0x000fec000e705470 */
[----:B------:R-:W-:Y:S11]  /*5bb0*/  PLOP3.LUT P0, PT, PT, PT, UP0, 0x80, 0x8 ;  /* 0x000000000008781c */ /* 0x000ff60003f0f008 */
[----:B------:R-:W-:Y:S02]  /*5bc0*/  @!UPT UIADD3 URZ, UPT, UPT, URZ, URZ, URZ ;  /* 0x000000fffffff290 */ /* 0x000fe4000fffe0ff */
[----:B------:R-:W-:Y:S04]  /*5bd0*/  @P0 SHF.L.U32 R0, R191, 0x1f, RZ ;  /* 0x0000001fbf000819 */ /* 0x000fe800000006ff */
[----:B------:R-:W1:Y:S01]  /*5be0*/  @P0 SYNCS.PHASECHK.TRANS64.TRYWAIT P2, [UR63+0x30], R0 ;  /* 0x00003000ff0005a7 */ /* 0x000e62000804113f */
[----:B------:R2:W2:Y:S01]  /*5bf0*/  SYNCS.PHASECHK.TRANS64.TRYWAIT P1, [UR6+0x70], R3 ;  /* 0x00007003ff0075a7 */ /* 0x0004a20008021106 */
[----:B-1----:R-:W-:Y:S01]  /*5c00*/  @P0 PLOP3.LUT P3, PT, P2, PT, PT, 0x8, 0x80 ;  /* 0x000000000080081c */ /* 0x002fe2000176e170 */
[----:B------:R-:W-:Y:S01]  /*5c10*/  @!UPT UIADD3 URZ, UPT, UPT, URZ, URZ, URZ ;  /* 0x000000fffffff290 */ /* 0x000fe2000fffe0ff */
[----:B--2---:R-:W-:Y:S11]  /*5c20*/  BRA.U !UP0, `(.L_x_87) ;  /* 0x0000000108c47547 */ /* 0x004ff6000b800000 */
[----:B------:R-:W-:Y:S01]  /*5c30*/  LOP3.LUT P0, RZ, R187, 0xff, RZ, 0xc0, !PT ;  /* 0x000000ffbbff7812 */ /* 0x000fe2000780c0ff */
[----:B------:R-:W-:Y:S01]  /*5c40*/  @!UPT UIADD3 URZ, UPT, UPT, URZ, URZ, URZ ;  /* 0x000000fffffff290 */ /* 0x000fe2000fffe0ff */
[----:B------:R-:W-:Y:S11]  /*5c50*/  @!P3 BRA `(.L_x_88) ;  /* 0x00000000000cb947 */ /* 0x000ff60003800000 */
[----:B------:R-:W-:Y:S04]  /*5c60*/  SHF.L.U32 R5, R191, 0x1f, RZ ;  /* 0x0000001fbf057819 */ /* 0x000fe800000006ff */
[----:B------:R-:W1:Y:S02]  /*5c70*/  SYNCS.PHASECHK.TRANS64.TRYWAIT P2, [UR63+0x30], R5 ;  /* 0x00003005ff0075a7 */ /* 0x000e64000804113f */
[----:B-1----:R-:W-:Y:S05]  /*5c80*/  @!P2 BRA `(.L_x_89) ;  /* 0x000000380050a947 */ /* 0x002fea0003800000 */
.L_x_88:
[----:B------:R-:W-:Y:S01]  /*5c90*/  UISETP.NE.U32.AND UP0, UPT, UR52, URZ, UPT ;  /* 0x000000ff3400728c */ /* 0x000fe2000bf05070 */
[----:B------:R-:W-:Y:S01]  /*5ca0*/  CS2R R104, SRZ ;  /* 0x0000000000687805 */ /* 0x000fe2000001ff00 */
[----:B------:R-:W-:Y:S01]  /*5cb0*/  UISETP.NE.AND UP1, UPT, UR45, URZ, UPT ;  /* 0x000000ff2d00728c */ /* 0x000fe2000bf25270 */
[----:B------:R-:W-:Y:S01]  /*5cc0*/  CS2R R18, SRZ ;  /* 0x0000000000127805 */ /* 0x000fe2000001ff00 */
[----:B------:R-:W-:Y:S01]  /*5cd0*/  UISETP.NE.AND.EX UP0, UPT, UR53, URZ, UPT, UP0 ;  /* 0x000000ff3500728c */ /* 0x000fe2000bf05300 */
[----:B------:R-:W-:Y:S01]  /*5ce0*/  CS2R R22, SRZ ;  /* 0x0000000000167805 */ /* 0x000fe2000001ff00 */
[----:B------:R-:W-:Y:S01]  /*5cf0*/  USEL UR4, URZ, 0xffffffff, UP1 ;  /* 0xffffffffff047887 */ /* 0x000fe20008800000 */
[----:B------:R-:W-:Y:S01]  /*5d00*/  CS2R R106, SRZ ;  /* 0x00000000006a7805 */ /* 0x000fe2000001ff00 */
[----:B------:R-:W-:Y:S01]  /*5d10*/  USEL UR5, URZ, 0xffffffff, UP0 ;  /* 0xffffffffff057887 */ /* 0x000fe20008000000 */
[----:B------:R-:W-:Y:S02]  /*5d20*/  CS2R R110, SRZ ;  /* 0x00000000006e7805 */ /* 0x000fe4000001ff00 */
[----:B------:R-:W-:Y:S01]  /*5d30*/  CS2R R114, SRZ ;  /* 0x0000000000727805 */ /* 0x000fe2000001ff00 */
[----:B------:R-:W-:Y:S01]  /*5d40*/  VOTEU.ANY UP0, P0 ;  /* 0x0000000000ff7886 */ /* 0x000fe20000000100 */
[----:B------:R-:W-:Y:S01]  /*5d50*/  @UP3 USEL UR4, UR5, UR4, !UP0 ;  /* 0x0000000405043287 */ /* 0x000fe2000c000000 */
[----:B------:R-:W-:Y:S02]  /*5d60*/  CS2R R118, SRZ ;  /* 0x0000000000767805 */ /* 0x000fe4000001ff00 */
[----:B------:R-:W-:Y:S02]  /*5d70*/  CS2R R122, SRZ ;  /* 0x00000000007a7805 */ /* 0x000fe4000001ff00 */
[----:B------:R-:W-:Y:S01]  /*5d80*/  CS2R R126, SRZ ;  /* 0x00000000007e7805 */ /* 0x000fe2000001ff00 */
[----:B------:R-:W-:Y:S01]  /*5d90*/  ULOP3.LUT UR4, UR4, 0x1, URZ, 0xc0, !UPT ;  /* 0x0000000104047892 */ /* 0x000fe2000f8ec0ff */
[----:B------:R-:W-:Y:S02]  /*5da0*/  CS2R R130, SRZ ;  /* 0x0000000000827805 */ /* 0x000fe4000001ff00 */
[----:B------:R-:W-:Y:S02]  /*5db0*/  CS2R R134, SRZ ;  /* 0x0000000000867805 */ /* 0x000fe4000001ff00 */
[----:B------:R-:W-:Y:S01]  /*5dc0*/  LOP3.LUT R191, R191, 0x1, RZ, 0x3c, !PT ;  /* 0x00000001bfbf7812 */ /* 0x000fe200078e3cff */
[----:B------:R-:W-:Y:S02]  /*5dd0*/  UISETP.NE.U32.AND UP0, UPT, UR4, 0x1, UPT ;  /* 0x000000010400788c */ /* 0x000fe4000bf05070 */
[----:B------:R-:W-:Y:S04]  /*5de0*/  UIADD3 UR4, UPT, UPT, UR63, 0x38, URZ ;  /* 0x000000383f047890 */ /* 0x000fe8000fffe0ff */
[----:B------:R-:W-:Y:S01]  /*5df0*/  PLOP3.LUT P0, PT, PT, PT, UP0, 0x80, 0x8 ;  /* 0x000000000008781c */ /* 0x000fe20003f0f008 */
[----:B------:R-:W-:Y:S11]  /*5e00*/  UPRMT UR4, UR60, 0x654, UR4 ;  /* 0x000006543c047896 */ /* 0x000ff60008000004 */
[----:B------:R-:W-:Y:S01]  /*5e10*/  @!UPT UIADD3 URZ, UPT, UPT, URZ, URZ, URZ ;  /* 0x000000fffffff290 */ /* 0x000fe2000fffe0ff */
[----:B------:R2:W1:Y:S04]  /*5e20*/  @P0 LDS.64 R104, [R186+UR63+0x180] ;  /* 0x0001803fba680984 */ /* 0x0004680008000a00 */
        /* <DEDUP_REMOVED lines=9> */
[----:B------:R2:W1:Y:S01]  /*5ec0*/  @P0 LDS.64 R134, [R186+UR63+0x2980] ;  /* 0x0029803fba860984 */ /* 0x0004620008000a00 */
[----:B------:R-:W-:Y:S01]  /*5ed0*/  @!PT LDS RZ, [RZ] ;  /* 0x00000000fffff984 */ /* 0x000fe20000000800 */
[----:B------:R-:W-:Y:S01]  /*5ee0*/  @!PT LDS RZ, [RZ] ;  /* 0x00000000fffff984 */ /* 0x000fe20000000800 */
[----:B------:R-:W-:Y:S01]  /*5ef0*/  @!PT LDS RZ, [RZ] ;  /* 0x00000000fffff984 */ /* 0x000fe20000000800 */
[----:B------:R-:W-:Y:S01]  /*5f00*/  @!PT LDS RZ, [RZ] ;  /* 0x00000000fffff984 */ /* 0x000fe20000000800 */
[----:B------:R3:W-:Y:S06]  /*5f10*/  MEMBAR.ALL.CTA ;  /* 0x0000000000007992 */ /* 0x0007ec0000008000 */
[----:B---3--:R-:W3:Y:S02]  /*5f20*/  FENCE.VIEW.ASYNC.S ;  /* 0x00000000000073c6 */ /* 0x008ee40000000000 */
[----:B---3--:R-:W-:Y:S01]  /*5f30*/  SYNCS.ARRIVE.TRANS64.RED.A1T0 RZ, [UR4], RZ ;  /* 0x000000ffffff79a7 */ /* 0x008fe20008100404 */
.L_x_87:
[----:B------:R-:W-:Y:S05]  /*5f40*/  @P1 BRA `(.L_x_90) ;  /* 0x0000000000101947 */ /* 0x000fea0003800000 */
[----:B------:R-:W-:Y:S11]  /*5f50*/  R2UR UR4, R109 ;  /* 0x000000006d0472ca */ /* 0x000ff600000e0000 */
[----:B------:R-:W-:Y:S02]  /*5f60*/  @!UPT UIADD3 URZ, UPT, UPT, URZ, URZ, URZ ;  /* 0x000000fffffff290 */ /* 0x000fe4000fffe0ff */
[----:B------:R-:W3:Y:S02]  /*5f70*/  SYNCS.PHASECHK.TRANS64.TRYWAIT P0, [UR4+0x70], R3 ;  /* 0x00007003ff0075a7 */ /* 0x000ee40008001104 */
[----:B---3--:R-:W-:Y:S05]  /*5f80*/  @!P0 BRA `(.L_x_91) ;  /* 0x0000003400a88947 */ /* 0x008fea0003800000 */
.L_x_90:
[----:B------:R-:W-:Y:S04]  /*5f90*/  ULEA.HI UR4, UR44, UR44, URZ, 0x1 ;  /* 0x0000002c2c047291 */ /* 0x000fe8000f8f08ff */
[----:B------:R-:W-:Y:S02]  /*5fa0*/  USHF.R.U32.HI UR5, URZ, 0x1, UR4 ;  /* 0x00000001ff057899 */ /* 0x000fe40008011604 */
[----:B------:R-:W-:Y:S04]  /*5fb0*/  ULOP3.LUT UR4, UR4, 0xffe, URZ, 0xc0, !UPT ;  /* 0x00000ffe04047892 */ /* 0x000fe8000f8ec0ff */
[----:B------:R-:W-:Y:S01]  /*5fc0*/  UIADD3 UR4, UPT, UPT, -UR4, UR44, URZ ;  /* 0x0000002c04047290 */ /* 0x000fe2000fffe1ff */
[----:B-1----:R-:W-:Y:S04]  /*5fd0*/  IMAD.U32 R3, RZ, RZ, UR5 ;  /* 0x00000005ff037e24 */ /* 0x002fe8000f8e00ff */
[----:B------:R-:W-:Y:S01]  /*5fe0*/  IMAD R0, R3, 0xb0, R2 ;  /* 0x000000b003007824 */ /* 0x000fe200078e0202 */
[----:B------:R-:W-:Y:S05]  /*5ff0*/  MOV R17, UR4 ;  /* 0x0000000400117c02 */ /* 0x000fea0008000f00 */
[----:B------:R-:W-:Y:S05]  /*6000*/  IMAD R17, R17, 0x100000, R0 ;  /* 0x0010000011117824 */ /* 0x000fea00078e0200 */
[----:B------:R-:W-:Y:S04]  /*6010*/  SHF.R.U32.HI R5, RZ, 0x15, R17 ;  /* 0x00000015ff057819 */ /* 0x000fe80000011611 */
[----:B------:R-:W-:Y:S11]  /*6020*/  LOP3.LUT P0, RZ, R5, 0x3, R188, 0x48, !PT ;  /* 0x0000000305ff7812 */ /* 0x000ff600078048bc */
[----:B------:R-:W-:Y:S02]  /*6030*/  @!UPT UIADD3 URZ, UPT, UPT, URZ, URZ, URZ ;  /* 0x000000fffffff290 */ /* 0x000fe4000fffe0ff */
[----:B------:R-:W-:Y:S05]  /*6040*/  @!P0 BRA `(.L_x_92) ;  /* 0x0000000000408947 */ /* 0x000fea0003800000 */
[----:B------:R-:W1:Y:S01]  /*6050*/  LDCU.64 UR8, c[0x4][0x68] ;  /* 0x01000d00ff0877ac */ /* 0x000e620008000a00 */
[----:B------:R-:W-:Y:S01]  /*6060*/  MOV R15, 0x0 ;  /* 0x00000000000f7802 */ /* 0x000fe20000000f00 */
[----:B------:R-:W-:Y:S02]  /*6070*/  HFMA2 R12, -RZ, RZ, 0, 5.9604644775390625e-08 ;  /* 0x00000001ff0c7431 */ /* 0x000fe400000001ff */
[----:B------:R-:W-:Y:S02]  /*6080*/  IMAD.MOV.U32 R8, RZ, RZ, 0x192 ;  /* 0x00000192ff087424 */ /* 0x000fe400078e00ff */
[----:B------:R-:W-:Y:S01]  /*6090*/  IMAD.MOV.U32 R13, RZ, RZ, RZ ;  /* 0x000000ffff0d7224 */ /* 0x000fe200078e00ff */
[----:B------:R-:W2:Y:S01]  /*60a0*/  LDCU.64 UR6, c[0x4][0x70] ;  /* 0x01000e00ff0677ac */ /* 0x000ea20008000a00 */
[----:B------:R-:W3:Y:S01]  /*60b0*/  LDC.64 R14, c[0x4][R15] ;  /* 0x010000000f0e7b82 */ /* 0x000ee20000000a00 */
[----:B------:R-:W4:Y:S01]  /*60c0*/  LDCU.64 UR4, c[0x4][0x8] ;  /* 0x01000100ff0477ac */ /* 0x000f220008000a00 */
[----:B-1----:R-:W-:Y:S01]  /*60d0*/  MOV R5, UR9 ;  /* 0x0000000900057c02 */ /* 0x002fe20008000f00 */
[----:B------:R-:W-:Y:S01]  /*60e0*/  IMAD.U32 R4, RZ, RZ, UR8 ;  /* 0x00000008ff047e24 */ /* 0x000fe2000f8e00ff */
[----:B--2---:R-:W-:Y:S01]  /*60f0*/  MOV R7, UR7 ;  /* 0x0000000700077c02 */ /* 0x004fe20008000f00 */
[----:B------:R-:W-:Y:S01]  /*6100*/  IMAD.U32 R6, RZ, RZ, UR6 ;  /* 0x00000006ff067e24 */ /* 0x000fe2000f8e00ff */
[----:B----4-:R-:W-:Y:S01]  /*6110*/  MOV R11, UR5 ;  /* 0x00000005000b7c02 */ /* 0x010fe20008000f00 */
[----:B------:R-:W-:Y:S02]  /*6120*/  IMAD.U32 R10, RZ, RZ, UR4 ;  /* 0x00000004ff0a7e24 */ /* 0x000fe4000f8e00ff */
[----:B------:R-:W-:Y:S07]  /*6130*/  LEPC R20, `(.L_x_92) ;  /* 0x000000001014794e */ /* 0x000fee0000000000 */
[----:B---3-5:R-:W-:Y:S05]  /*6140*/  CALL.ABS.NOINC R14 ;  /* 0x000000000e007343 */ /* 0x028fea0003c00000 */
.L_x_92:
[----:B------:R-:W-:Y:S05]  /*6150*/  WARPSYNC.ALL ;  /* 0x0000000000007948 */ /* 0x000fea0003800000 */
[C---:B------:R-:W-:Y:S01]  /*6160*/  R2UR UR4, R17.reuse ;  /* 0x00000000110472ca */ /* 0x040fe200000e0000 */
[----:B------:R-:W-:Y:S05]  /*6170*/  VIADD R3, R17, 0x10 ;  /* 0x0000001011037836 */ /* 0x000fea0000000000 */
[----:B------:R-:W-:Y:S04]  /*6180*/  SHF.R.U32.HI R3, RZ, 0x15, R3 ;  /* 0x00000015ff037819 */ /* 0x000fe80000011603 */
[----:B------:R-:W-:Y:S03]  /*6190*/  LOP3.LUT P0, RZ, R3, 0x3, R188, 0x48, !PT ;  /* 0x0000000303ff7812 */ /* 0x000fe600078048bc */
[----:B------:R-:W1:Y:S01]  /*61a0*/  LDTM.16dp32bit_t0_t15.x8 R96, tmem[UR4] ;  /* 0x00000004006079ee */ /* 0x000e620008980000 */
[----:B------:R-:W1:Y:S09]  /*61b0*/  LDTM.16dp32bit_t16_t31.x8 R96, tmem[UR4+0x8] ;  /* 0x00000804006079ee */ /* 0x000e7200089a0000 */
[----:B-1----:R-:W-:Y:S05]  /*61c0*/  @!P0 BRA `(.L_x_93) ;  /* 0x0000000000408947 */ /* 0x002fea0003800000 */
        /* <DEDUP_REMOVED lines=16> */
.L_x_93:
[----:B------:R-:W-:Y:S05]  /*62d0*/  WARPSYNC.ALL ;  /* 0x0000000000007948 */ /* 0x000fea0003800000 */
[C---:B------:R-:W-:Y:S01]  /*62e0*/  R2UR UR4, R17.reuse ;  /* 0x00000000110472ca */ /* 0x040fe200000e0000 */
[----:B------:R-:W-:Y:S05]  /*62f0*/  VIADD R3, R17, 0x20 ;  /* 0x0000002011037836 */ /* 0x000fea0000000000 */
[----:B------:R-:W-:Y:S04]  /*6300*/  SHF.R.U32.HI R3, RZ, 0x15, R3 ;  /* 0x00000015ff037819 */ /* 0x000fe80000011603 */
[----:B------:R-:W-:Y:S03]  /*6310*/  LOP3.LUT P0, RZ, R3, 0x3, R188, 0x48, !PT ;  /* 0x0000000303ff7812 */ /* 0x000fe600078048bc */
[----:B------:R-:W1:Y:S01]  /*6320*/  LDTM.16dp32bit_t0_t15.x8 R88, tmem[UR4+0x10] ;  /* 0x00001004005879ee */ /* 0x000e620008980000 */
        /* <DEDUP_REMOVED lines=18> */
.L_x_94:
        /* <DEDUP_REMOVED lines=24> */
.L_x_95:
        /* <DEDUP_REMOVED lines=24> */
.L_x_96:
        /* <DEDUP_REMOVED lines=24> */
.L_x_97:
        /* <DEDUP_REMOVED lines=24> */
.L_x_98:
        /* <DEDUP_REMOVED lines=24> */
.L_x_99:
        /* <DEDUP_REMOVED lines=24> */
.L_x_100:
        /* <DEDUP_REMOVED lines=24> */
.L_x_101:
        /* <DEDUP_REMOVED lines=24> */
.L_x_102:
[----:B------:R-:W-:Y:S01]  /*7050*/  ISETP.NE.AND P0, PT, R194, RZ, PT ;  /* 0x000000ffc200720c */ /* 0x000fe20003f05270 */
[----:B------:R-:W-:Y:S05]  /*7060*/  WARPSYNC.ALL ;  /* 0x0000000000007948 */ /* 0x000fea0003800000 */
[----:B------:R-:W-:Y:S01]  /*7070*/  R2UR UR4, R17 ;  /* 0x00000000110472ca */ /* 0x000fe200000e0000 */
[----:B------:R-:W-:Y:S01]  /*7080*/  IMAD.SHL.U32 R144, R122, 0x100, RZ ;  /* 0x000001007a907824 */ /* 0x000fe200078e00ff */
[----:B------:R-:W-:Y:S01]  /*7090*/  SHF.L.U32 R0, R104, 0x10, RZ ;  /* 0x0000001068007819 */ /* 0x000fe200000006ff */
[----:B---3-5:R-:W-:Y:S01]  /*70a0*/  IMAD R96, R16, R96, RZ ;  /* 0x0000006010607224 */ /* 0x028fe200078e02ff */
[----:B------:R-:W-:Y:S01]  /*70b0*/  PRMT R3, R104, 0x8880, RZ ;  /* 0x0000888068037816 */ /* 0x000fe200000000ff */
[----:B------:R-:W-:Y:S01]  /*70c0*/  IMAD R97, R16, R97, RZ ;  /* 0x0000006110617224 */ /* 0x000fe200078e02ff */
[----:B------:R-:W-:Y:S01]  /*70d0*/  SHF.L.U32 R13, R104, 0x8, RZ ;  /* 0x00000008680d7819 */ /* 0x000fe200000006ff */
[C---:B------:R-:W-:Y:S01]  /*70e0*/  IMAD R100, R16.reuse, R100, RZ ;  /* 0x0000006410647224 */ /* 0x040fe200078e02ff */
[----:B------:R-:W-:Y:S01]  /*70f0*/  SHF.R.S32.HI R0, RZ, 0x18, R0 ;  /* 0x00000018ff007819 */ /* 0x000fe20000011400 */
[----:B------:R-:W-:Y:S01]  /*7100*/  IMAD R96, R3, UR45, R96 ;  /* 0x0000002d03607c24 */ /* 0x000fe2000f8e0260 */
[C---:B------:R-:W-:Y:S01]  /*7110*/  PRMT R181, R105.reuse, 0x8880, RZ ;  /* 0x0000888069b57816 */ /* 0x040fe200000000ff */
[C---:B------:R-:W-:Y:S01]  /*7120*/  IMAD R101, R16.reuse, R101, RZ ;  /* 0x0000006510657224 */ /* 0x040fe200078e02ff */
[----:B------:R-:W-:Y:S01]  /*7130*/  SHF.R.S32.HI R13, RZ, 0x18, R13 ;  /* 0x00000018ff0d7819 */ /* 0x000fe2000001140d */
[----:B------:R-:W-:Y:S01]  /*7140*/  LDTM.16dp32bit_t0_t15.x8 R4, tmem[UR4+0xa0] ;  /* 0x0000a004000479ee */ /* 0x000fe20008980000 */
[----:B------:R-:W1:Y:S01]  /*7150*/  LDTM.16dp32bit_t16_t31.x8 R4, tmem[UR4+0xa8] ;  /* 0x0000a804000479ee */ /* 0x000e6200089a0000 */
[----:B------:R-:W-:Y:S01]  /*7160*/  SHF.R.S32.HI R12, RZ, 0x18, R104 ;  /* 0x00000018ff0c7819 */ /* 0x000fe20000011468 */
[C---:B------:R-:W-:Y:S01]  /*7170*/  IMAD R98, R16.reuse, R98, RZ ;  /* 0x0000006210627224 */ /* 0x040fe200078e02ff */
[C---:B------:R-:W-:Y:S01]  /*7180*/  SHF.L.U32 R178, R105.reuse, 0x10, RZ ;  /* 0x0000001069b27819 */ /* 0x040fe200000006ff */
[----:B------:R-:W-:Y:S01]  /*7190*/  IMAD R99, R16, R99, RZ ;  /* 0x0000006310637224 */ /* 0x000fe200078e02ff */
[----:B------:R-:W-:Y:S01]  /*71a0*/  SHF.L.U32 R177, R105, 0x8, RZ ;  /* 0x0000000869b17819 */ /* 0x000fe200000006ff */
[----:B------:R-:W-:Y:S01]  /*71b0*/  IMAD R97, R0, UR45, R97 ;  /* 0x0000002d00617c24 */ /* 0x000fe2000f8e0261 */
[----:B------:R-:W-:Y:S01]  /*71c0*/  MOV R3, R181 ;  /* 0x000000b500037202 */ /* 0x000fe20000000f00 */
[----:B------:R-:W-:Y:S01]  /*71d0*/  IMAD R98, R13, UR45, R98 ;  /* 0x0000002d0d627c24 */ /* 0x000fe2000f8e0262 */
[----:B------:R-:W-:Y:S01]  /*71e0*/  SHF.R.S32.HI R0, RZ, 0x18, R178 ;  /* 0x00000018ff007819 */ /* 0x000fe200000114b2 */
[----:B------:R-:W-:Y:S01]  /*71f0*/  IMAD R99, R12, UR45, R99 ;  /* 0x0000002d0c637c24 */ /* 0x000fe2000f8e0263 */
[----:B------:R-:W-:Y:S01]  /*7200*/  PRMT R180, R18, 0x8880, RZ ;  /* 0x0000888012b47816 */ /* 0x000fe200000000ff */
[C---:B------:R-:W-:Y:S01]  /*7210*/  IMAD R102, R16.reuse, R102, RZ ;  /* 0x0000006610667224 */ /* 0x040fe200078e02ff */
[----:B------:R-:W-:Y:S01]  /*7220*/  SHF.R.S32.HI R13, RZ, 0x18, R177 ;  /* 0x00000018ff0d7819 */ /* 0x000fe200000114b1 */
[----:B------:R-:W-:Y:S01]  /*7230*/  IMAD R100, R3, UR45, R100 ;  /* 0x0000002d03647c24 */ /* 0x000fe2000f8e0264 */
[----:B------:R-:W-:Y:S01]  /*7240*/  SHF.R.S32.HI R14, RZ, 0x18, R105 ;  /* 0x00000018ff0e7819 */ /* 0x000fe20000011469 */
[----:B------:R-:W-:Y:S01]  /*7250*/  IMAD R103, R16, R103, RZ ;  /* 0x0000006710677224 */ /* 0x000fe200078e02ff */
[----:B------:R-:W-:Y:S01]  /*7260*/  MOV R3, R180 ;  /* 0x000000b400037202 */ /* 0x000fe20000000f00 */
[C---:B------:R-:W-:Y:S01]  /*7270*/  IMAD.U32 R179, R18.reuse, 0x10000, RZ ;  /* 0x0001000012b37824 */ /* 0x040fe200078e00ff */
[----:B------:R-:W-:Y:S01]  /*7280*/  SHF.L.U32 R176, R18, 0x8, RZ ;  /* 0x0000000812b07819 */ /* 0x000fe200000006ff */
[----:B------:R-:W-:Y:S01]  /*7290*/  IMAD R101, R0, UR45, R101 ;  /* 0x0000002d00657c24 */ /* 0x000fe2000f8e0265 */
[----:B------:R-:W-:Y:S01]  /*72a0*/  PRMT R175, R19, 0x8880, RZ ;  /* 0x0000888013af7816 */ /* 0x000fe200000000ff */
[----:B------:R-:W-:Y:S01]  /*72b0*/  IMAD R88, R16, R88, RZ ;  /* 0x0000005810587224 */ /* 0x000fe200078e02ff */
[----:B------:R-:W-:Y:S01]  /*72c0*/  SHF.R.S32.HI R0, RZ, 0x18, R179 ;  /* 0x00000018ff007819 */ /* 0x000fe200000114b3 */
[----:B------:R-:W-:Y:S01]  /*72d0*/  IMAD R102, R13, UR45, R102 ;  /* 0x0000002d0d667c24 */ /* 0x000fe2000f8e0266 */
[----:B------:R-:W-:Y:S01]  /*72e0*/  SHF.R.S32.HI R18, RZ, 0x18, R18 ;  /* 0x00000018ff127819 */ /* 0x000fe20000011412 */
[----:B------:R-:W-:Y:S01]  /*72f0*/  IMAD R103, R14, UR45, R103 ;  /* 0x0000002d0e677c24 */ /* 0x000fe2000f8e0267 */
[C---:B------:R-:W-:Y:S01]  /*7300*/  SHF.L.U32 R173, R19.reuse, 0x10, RZ ;  /* 0x0000001013ad7819 */ /* 0x040fe200000006ff */
[C---:B------:R-:W-:Y:S01]  /*7310*/  IMAD R89, R16.reuse, R89, RZ ;  /* 0x0000005910597224 */ /* 0x040fe200078e02ff */
[----:B------:R-:W-:Y:S01]  /*7320*/  SHF.L.U32 R15, R19, 0x8, RZ ;  /* 0x00000008130f7819 */ /* 0x000fe200000006ff */
[----:B------:R-:W-:Y:S01]  /*7330*/  IMAD R88, R3, UR45, R88 ;  /* 0x0000002d03587c24 */ /* 0x000fe2000f8e0258 */
[----:B------:R-:W-:Y:S01]  /*7340*/  SHF.R.S32.HI R3, RZ, 0x18, R176 ;  /* 0x00000018ff037819 */ /* 0x000fe200000114b0 */
[C---:B------:R-:W-:Y:S01]  /*7350*/  IMAD R90, R16.reuse, R90, RZ ;  /* 0x0000005a105a7224 */ /* 0x040fe200078e02ff */
[----:B------:R-:W-:Y:S01]  /*7360*/  MOV R13, R175 ;  /* 0x000000af000d7202 */ /* 0x000fe20000000f00 */
[----:B------:R-:W-:Y:S01]  /*7370*/  IMAD R91, R16, R91, RZ ;  /* 0x0000005b105b7224 */ /* 0x000fe200078e02ff */
[----:B------:R-:W-:Y:S01]  /*7380*/  PRMT R174, R22, 0x8880, RZ ;  /* 0x0000888016ae7816 */ /* 0x000fe200000000ff */
[----:B------:R-:W-:Y:S01]  /*7390*/  IMAD R89, R0, UR45, R89 ;  /* 0x0000002d00597c24 */ /* 0x000fe2000f8e0259 */
[----:B------:R-:W-:Y:S01]  /*73a0*/  SHF.R.S32.HI R0, RZ, 0x18, R173 ;  /* 0x00000018ff007819 */ /* 0x000fe200000114ad */
[C---:B------:R-:W-:Y:S01]  /*73b0*/  IMAD R92, R16.reuse, R92, RZ ;  /* 0x0000005c105c7224 */ /* 0x040fe200078e02ff */
[----:B------:R-:W-:Y:S01]  /*73c0*/  SHF.R.S32.HI R15, RZ, 0x18, R15 ;  /* 0x00000018ff0f7819 */ /* 0x000fe2000001140f */
[----:B------:R-:W-:Y:S01]  /*73d0*/  IMAD R90, R3, UR45, R90 ;  /* 0x0000002d035a7c24 */ /* 0x000fe2000f8e025a */
[----:B------:R-:W-:Y:S01]  /*73e0*/  SHF.R.S32.HI R20, RZ, 0x18, R19 ;  /* 0x00000018ff147819 */ /* 0x000fe20000011413 */
[----:B------:R-:W-:Y:S01]  /*73f0*/  IMAD R93, R16, R93, RZ ;  /* 0x0000005d105d7224 */ /* 0x000fe200078e02ff */
[----:B------:R-:W-:Y:S01]  /*7400*/  SHF.L.U32 R172, R22, 0x10, RZ ;  /* 0x0000001016ac7819 */ /* 0x000fe200000006ff */
[----:B------:R-:W-:Y:S01]  /*7410*/  IMAD R91, R18, UR45, R91 ;  /* 0x0000002d125b7c24 */ /* 0x000fe2000f8e025b */
[C---:B------:R-:W-:Y:S01]  /*7420*/  PRMT R170, R23.reuse, 0x8880, RZ ;  /* 0x0000888017aa7816 */ /* 0x040fe200000000ff */
[C---:B------:R-:W-:Y:S01]  /*7430*/  IMAD R94, R16.reuse, R94, RZ ;  /* 0x0000005e105e7224 */ /* 0x040fe200078e02ff */
[----:B------:R-:W-:Y:S01]  /*7440*/  SHF.L.U32 R168, R23, 0x10, RZ ;  /* 0x0000001017a87819 */ /* 0x000fe200000006ff */
[----:B------:R-:W-:Y:S01]  /*7450*/  IMAD R92, R13, UR45, R92 ;  /* 0x0000002d0d5c7c24 */ /* 0x000fe2000f8e025c */
[----:B------:R-:W-:Y:S01]  /*7460*/  SHF.L.U32 R166, R23, 0x8, RZ ;  /* 0x0000000817a67819 */ /* 0x000fe200000006ff */
[----:B------:R-:W-:Y:S01]  /*7470*/  IMAD R95, R16, R95, RZ ;  /* 0x0000005f105f7224 */ /* 0x000fe200078e02ff */
[----:B------:R-:W-:Y:S01]  /*7480*/  MOV R13, R170 ;  /* 0x000000aa000d7202 */ /* 0x000fe20000000f00 */
[----:B------:R-:W-:Y:S01]  /*7490*/  IMAD R93, R0, UR45, R93 ;  /* 0x0000002d005d7c24 */ /* 0x000fe2000f8e025d */
[----:B------:R-:W-:Y:S01]  /*74a0*/  SHF.R.S32.HI R0, RZ, 0x18, R172 ;  /* 0x00000018ff007819 */ /* 0x000fe200000114ac */
[----:B------:R-:W-:Y:S01]  /*74b0*/  IMAD R80, R16, R80, RZ ;  /* 0x0000005010507224 */ /* 0x000fe200078e02ff */
[----:B------:R-:W-:Y:S01]  /*74c0*/  PRMT R169, R106, 0x8880, RZ ;  /* 0x000088806aa97816 */ /* 0x000fe200000000ff */
[----:B------:R-:W-:Y:S01]  /*74d0*/  IMAD.SHL.U32 R171, R22, 0x100, RZ ;  /* 0x0000010016ab7824 */ /* 0x000fe200078e00ff */
[----:B------:R-:W-:Y:S01]  /*74e0*/  SHF.R.S32.HI R22, RZ, 0x18, R22 ;  /* 0x00000018ff167819 */ /* 0x000fe20000011416 */
[----:B------:R-:W-:Y:S01]  /*74f0*/  IMAD R94, R15, UR45, R94 ;  /* 0x0000002d0f5e7c24 */ /* 0x000fe2000f8e025e */
[----:B------:R-:W-:Y:S01]  /*7500*/  SHF.R.S32.HI R15, RZ, 0x18, R166 ;  /* 0x00000018ff0f7819 */ /* 0x000fe200000114a6 */
[----:B------:R-:W-:Y:S01]  /*7510*/  IMAD.MOV.U32 R3, RZ, RZ, R174 ;  /* 0x000000ffff037224 */ /* 0x000fe200078e00ae */
[----:B------:R-:W-:Y:S01]  /*7520*/  SHF.R.S32.HI R104, RZ, 0x18, R23 ;  /* 0x00000018ff687819 */ /* 0x000fe20000011417 */
[----:B------:R-:W-:Y:S01]  /*7530*/  IMAD R95, R20, UR45, R95 ;  /* 0x0000002d145f7c24 */ /* 0x000fe2000f8e025f */
[----:B------:R-:W-:Y:S01]  /*7540*/  SHF.L.U32 R167, R106, 0x10, RZ ;  /* 0x000000106aa77819 */ /* 0x000fe200000006ff */
[----:B------:R-:W-:Y:S01]  /*7550*/  IMAD R81, R16, R81, RZ ;  /* 0x0000005110517224 */ /* 0x000fe200078e02ff */
[----:B------:R-:W-:Y:S01]  /*7560*/  SHF.L.U32 R165, R106, 0x8, RZ ;  /* 0x000000086aa57819 */ /* 0x000fe200000006ff */
[----:B------:R-:W-:Y:S01]  /*7570*/  IMAD R80, R3, UR45, R80 ;  /* 0x0000002d03507c24 */ /* 0x000fe2000f8e0250 */
[----:B------:R-:W-:Y:S01]  /*7580*/  SHF.R.S32.HI R3, RZ, 0x18, R171 ;  /* 0x00000018ff037819 */ /* 0x000fe200000114ab */
[C---:B------:R-:W-:Y:S01]  /*7590*/  IMAD R82, R16.reuse, R82, RZ ;  /* 0x0000005210527224 */ /* 0x040fe200078e02ff */
[C---:B------:R-:W-:Y:S01]  /*75a0*/  PRMT R164, R107.reuse, 0x8880, RZ ;  /* 0x000088806ba47816 */ /* 0x040fe200000000ff */
[----:B------:R-:W-:Y:S01]  /*75b0*/  IMAD R83, R16, R83, RZ ;  /* 0x0000005310537224 */ /* 0x000fe200078e02ff */
[----:B------:R-:W-:Y:S01]  /*75c0*/  SHF.R.S32.HI R106, RZ, 0x18, R106 ;  /* 0x00000018ff6a7819 */ /* 0x000fe2000001146a */
[----:B------:R-:W-:Y:S01]  /*75d0*/  IMAD R81, R0, UR45, R81 ;  /* 0x0000002d00517c24 */ /* 0x000fe2000f8e0251 */
[----:B------:R-:W-:Y:S01]  /*75e0*/  SHF.R.S32.HI R0, RZ, 0x18, R168 ;  /* 0x00000018ff007819 */ /* 0x000fe200000114a8 */
[C---:B------:R-:W-:Y:S01]  /*75f0*/  IMAD R84, R16.reuse, R84, RZ ;  /* 0x0000005410547224 */ /* 0x040fe200078e02ff */
[----:B------:R-:W-:Y:S01]  /*7600*/  SHF.L.U32 R160, R107, 0x8, RZ ;  /* 0x000000086ba07819 */ /* 0x000fe200000006ff */
[----:B------:R-:W-:Y:S01]  /*7610*/  IMAD R82, R3, UR45, R82 ;  /* 0x0000002d03527c24 */ /* 0x000fe2000f8e0252 */
[----:B------:R-:W-:Y:S01]  /*7620*/  MOV R3, R169 ;  /* 0x000000a900037202 */ /* 0x000fe20000000f00 */
[----:B------:R-:W-:Y:S01]  /*7630*/  IMAD R85, R16, R85, RZ ;  /* 0x0000005510557224 */ /* 0x000fe200078e02ff */
[----:B------:R-:W-:Y:S01]  /*7640*/  PRMT R163, R110, 0x8880, RZ ;  /* 0x000088806ea37816 */ /* 0x000fe200000000ff */
[----:B------:R-:W-:Y:S01]  /*7650*/  IMAD R83, R22, UR45, R83 ;  /* 0x0000002d16537c24 */ /* 0x000fe2000f8e0253 */
[----:B------:R-:W-:Y:S01]  /*7660*/  SHF.R.S32.HI R108, RZ, 0x18, R107 ;  /* 0x00000018ff6c7819 */ /* 0x000fe2000001146b */
[----:B------:R-:W-:Y:S01]  /*7670*/  IMAD R86, R16, R86, RZ ;  /* 0x0000005610567224 */ /* 0x000fe200078e02ff */
[----:B------:R-:W-:Y:S01]  /*7680*/  SHF.L.U32 R161, R110, 0x10, RZ ;  /* 0x000000106ea17819 */ /* 0x000fe200000006ff */
[----:B------:R-:W-:Y:S01]  /*7690*/  IMAD R84, R13, UR45, R84 ;  /* 0x0000002d0d547c24 */ /* 0x000fe2000f8e0254 */
[----:B------:R-:W-:Y:S01]  /*76a0*/  MOV R13, R164 ;  /* 0x000000a4000d7202 */ /* 0x000fe20000000f00 */
[----:B------:R-:W-:Y:S01]  /*76b0*/  IMAD R87, R16, R87, RZ ;  /* 0x0000005710577224 */ /* 0x000fe200078e02ff */
[----:B------:R-:W-:Y:S01]  /*76c0*/  SHF.L.U32 R159, R110, 0x8, RZ ;  /* 0x000000086e9f7819 */ /* 0x000fe200000006ff */
[----:B------:R-:W-:Y:S01]  /*76d0*/  IMAD R85, R0, UR45, R85 ;  /* 0x0000002d00557c24 */ /* 0x000fe2000f8e0255 */
[----:B------:R-:W-:Y:S01]  /*76e0*/  SHF.R.S32.HI R0, RZ, 0x18, R167 ;  /* 0x00000018ff007819 */ /* 0x000fe200000114a7 */
[----:B------:R-:W-:Y:S01]  /*76f0*/  IMAD R72, R16, R72, RZ ;  /* 0x0000004810487224 */ /* 0x000fe200078e02ff */
[----:B------:R-:W-:Y:S01]  /*7700*/  PRMT R158, R111, 0x8880, RZ ;  /* 0x000088806f9e7816 */ /* 0x000fe200000000ff */
[----:B------:R-:W-:Y:S01]  /*7710*/  IMAD R86, R15, UR45, R86 ;  /* 0x0000002d0f567c24 */ /* 0x000fe2000f8e0256 */
[----:B------:R-:W-:Y:S01]  /*7720*/  SHF.R.S32.HI R15, RZ, 0x18, R160 ;  /* 0x00000018ff0f7819 */ /* 0x000fe200000114a0 */
[----:B------:R-:W-:Y:S01]  /*7730*/  IMAD R87, R104, UR45, R87 ;  /* 0x0000002d68577c24 */ /* 0x000fe2000f8e0257 */
[----:B------:R-:W-:Y:S01]  /*7740*/  SHF.R.S32.HI R110, RZ, 0x18, R110 ;  /* 0x00000018ff6e7819 */ /* 0x000fe2000001146e */
[C---:B------:R-:W-:Y:S01]  /*7750*/  IMAD R73, R16.reuse, R73, RZ ;  /* 0x0000004910497224 */ /* 0x040fe200078e02ff */
[----:B------:R-:W-:Y:S01]  /*7760*/  SHF.L.U32 R156, R111, 0x10, RZ ;  /* 0x000000106f9c7819 */ /* 0x000fe200000006ff */
[----:B------:R-:W-:Y:S01]  /*7770*/  IMAD R72, R3, UR45, R72 ;  /* 0x0000002d03487c24 */ /* 0x000fe2000f8e0248 */
[----:B------:R-:W-:Y:S01]  /*7780*/  SHF.R.S32.HI R3, RZ, 0x18, R165 ;  /* 0x00000018ff037819 */ /* 0x000fe200000114a5 */
[----:B------:R-:W-:Y:S01]  /*7790*/  IMAD R74, R16, R74, RZ ;  /* 0x0000004a104a7224 */ /* 0x000fe200078e02ff */
[----:B------:R-:W-:Y:S01]  /*77a0*/  PRMT R157, R114, 0x8880, RZ ;  /* 0x00008880729d7816 */ /* 0x000fe200000000ff */
[----:B------:R-:W-:Y:S01]  /*77b0*/  IMAD.U32 R162, R107, 0x10000, RZ ;  /* 0x000100006ba27824 */ /* 0x000fe200078e00ff */
[----:B------:R-:W-:Y:S01]  /*77c0*/  SHF.R.S32.HI R112, RZ, 0x18, R111 ;  /* 0x00000018ff707819 */ /* 0x000fe2000001146f */
[----:B------:R-:W-:Y:S01]  /*77d0*/  IMAD R75, R16, R75, RZ ;  /* 0x0000004b104b7224 */ /* 0x000fe200078e02ff */
[----:B------:R-:W-:Y:S01]  /*77e0*/  SHF.L.U32 R155, R114, 0x10, RZ ;  /* 0x00000010729b7819 */ /* 0x000fe200000006ff */
[----:B------:R-:W-:Y:S01]  /*77f0*/  IMAD R73, R0, UR45, R73 ;  /* 0x0000002d00497c24 */ /* 0x000fe2000f8e0249 */
[----:B------:R-:W-:Y:S01]  /*7800*/  SHF.R.S32.HI R0, RZ, 0x18, R162 ;  /* 0x00000018ff007819 */ /* 0x000fe200000114a2 */
[----:B------:R-:W-:Y:S01]  /*7810*/  IMAD R76, R16, R76, RZ ;  /* 0x0000004c104c7224 */ /* 0x000fe200078e02ff */
[----:B------:R-:W-:Y:S01]  /*7820*/  SHF.L.U32 R153, R114, 0x8, RZ ;  /* 0x0000000872997819 */ /* 0x000fe200000006ff */
[----:B------:R-:W-:Y:S01]  /*7830*/  IMAD R74, R3, UR45, R74 ;  /* 0x0000002d034a7c24 */ /* 0x000fe2000f8e024a */
[----:B------:R-:W-:Y:S01]  /*7840*/  MOV R3, R163 ;  /* 0x000000a300037202 */ /* 0x000fe20000000f00 */
[----:B------:R-:W-:Y:S01]  /*7850*/  IMAD R77, R16, R77, RZ ;  /* 0x0000004d104d7224 */ /* 0x000fe200078e02ff */
[C---:B------:R-:W-:Y:S01]  /*7860*/  PRMT R152, R115.reuse, 0x8880, RZ ;  /* 0x0000888073987816 */ /* 0x040fe200000000ff */
[----:B------:R-:W-:Y:S01]  /*7870*/  IMAD R75, R106, UR45, R75 ;  /* 0x0000002d6a4b7c24 */ /* 0x000fe2000f8e024b */
[----:B------:R-:W-:Y:S01]  /*7880*/  SHF.R.S32.HI R114, RZ, 0x18, R114 ;  /* 0x00000018ff727819 */ /* 0x000fe20000011472 */
[C---:B------:R-:W-:Y:S01]  /*7890*/  IMAD R78, R16.reuse, R78, RZ ;  /* 0x0000004e104e7224 */ /* 0x040fe200078e02ff */
        /* <DEDUP_REMOVED lines=12> */
[----:B------:R-:W-:Y:S01]  /*7960*/  SHF.L.U32 R147, R118, 0x8, RZ ;  /* 0x0000000876937819 */ /* 0x000fe200000006ff */
[C---:B------:R-:W-:Y:S01]  /*7970*/  IMAD R65, R16.reuse, R65, RZ ;  /* 0x0000004110417224 */ /* 0x040fe200078e02ff */
[----:B------:R-:W-:Y:S01]  /*7980*/  PRMT R143, R119, 0x8880, RZ ;  /* 0x00008880778f7816 */ /* 0x000fe200000000ff */
[----:B------:R-:W-:Y:S01]  /*7990*/  IMAD R64, R3, UR45, R64 ;  /* 0x0000002d03407c24 */ /* 0x000fe2000f8e0240 */
[----:B------:R-:W-:Y:S01]  /*79a0*/  SHF.R.S32.HI R3, RZ, 0x18, R159 ;  /* 0x00000018ff037819 */ /* 0x000fe2000001149f */
[C---:B------:R-:W-:Y:S01]  /*79b0*/  IMAD R66, R16.reuse, R66, RZ ;  /* 0x0000004210427224 */ /* 0x040fe200078e02ff */
[C---:B------:R-:W-:Y:S01]  /*79c0*/  SHF.L.U32 R142, R119.reuse, 0x10, RZ ;  /* 0x00000010778e7819 */ /* 0x040fe200000006ff */
[----:B------:R-:W-:Y:S01]  /*79d0*/  IMAD R67, R16, R67, RZ ;  /* 0x0000004310437224 */ /* 0x000fe200078e02ff */
[----:B------:R-:W-:Y:S01]  /*79e0*/  SHF.L.U32 R141, R119, 0x8, RZ ;  /* 0x00000008778d7819 */ /* 0x000fe200000006ff */
[----:B------:R-:W-:Y:S01]  /*79f0*/  IMAD.SHL.U32 R154, R111, 0x100, RZ ;  /* 0x000001006f9a7824 */ /* 0x000fe200078e00ff */
        /* <DEDUP_REMOVED lines=10> */
[----:B------:R-:W-:Y:S01]  /*7aa0*/  PRMT R137, R123, 0x8880, RZ ;  /* 0x000088807b897816 */ /* 0x000fe200000000ff */
[C---:B------:R-:W-:Y:S01]  /*7ab0*/  IMAD R70, R16.reuse, R70, RZ ;  /* 0x0000004610467224 */ /* 0x040fe200078e02ff */
[----:B------:R-:W-:Y:S01]  /*7ac0*/  SHF.R.S32.HI R122, RZ, 0x18, R122 ;  /* 0x00000018ff7a7819 */ /* 0x000fe2000001147a */
[----:B------:R-:W-:Y:S01]  /*7ad0*/  IMAD R68, R13, UR45, R68 ;  /* 0x0000002d0d447c24 */ /* 0x000fe2000f8e0244 */
[----:B------:R-:W-:Y:S01]  /*7ae0*/  MOV R13, R152 ;  /* 0x00000098000d7202 */ /* 0x000fe20000000f00 */
[----:B------:R-:W-:Y:S01]  /*7af0*/  IMAD R71, R16, R71, RZ ;  /* 0x0000004710477224 */ /* 0x000fe200078e02ff */
[C---:B------:R-:W-:Y:S01]  /*7b00*/  SHF.L.U32 R133, R123.reuse, 0x10, RZ ;  /* 0x000000107b857819 */ /* 0x040fe200000006ff */
[----:B------:R-:W-:Y:S01]  /*7b10*/  IMAD R69, R0, UR45, R69 ;  /* 0x0000002d00457c24 */ /* 0x000fe2000f8e0245 */
[----:B------:R-:W-:Y:S01]  /*7b20*/  SHF.R.S32.HI R0, RZ, 0x18, R155 ;  /* 0x00000018ff007819 */ /* 0x000fe2000001149b */
[----:B------:R-:W-:Y:S01]  /*7b30*/  IMAD R56, R16, R56, RZ ;  /* 0x0000003810387224 */ /* 0x000fe200078e02ff */
[----:B------:R-:W-:Y:S01]  /*7b40*/  SHF.L.U32 R129, R123, 0x8, RZ ;  /* 0x000000087b817819 */ /* 0x000fe200000006ff */
[----:B------:R-:W-:Y:S01]  /*7b50*/  IMAD R70, R15, UR45, R70 ;  /* 0x0000002d0f467c24 */ /* 0x000fe2000f8e0246 */
[----:B------:R-:W-:Y:S01]  /*7b60*/  SHF.R.S32.HI R15, RZ, 0x18, R148 ;  /* 0x00000018ff0f7819 */ /* 0x000fe20000011494 */
[----:B------:R-:W-:Y:S01]  /*7b70*/  IMAD.MOV.U32 R3, RZ, RZ, R157 ;  /* 0x000000ffff037224 */ /* 0x000fe200078e009d */
[----:B------:R-:W-:Y:S01]  /*7b80*/  PRMT R140, R126, 0x8880, RZ ;  /* 0x000088807e8c7816 */ /* 0x000fe200000000ff */
[----:B------:R-:W-:Y:S01]  /*7b90*/  IMAD R71, R112, UR45, R71 ;  /* 0x0000002d70477c24 */ /* 0x000fe2000f8e0247 */
[----:B------:R-:W-:Y:S01]  /*7ba0*/  SHF.R.S32.HI R124, RZ, 0x18, R123 ;  /* 0x00000018ff7c7819 */ /* 0x000fe2000001147b */
[----:B------:R-:W-:Y:S01]  /*7bb0*/  IMAD R57, R16, R57, RZ ;  /* 0x0000003910397224 */ /* 0x000fe200078e02ff */
[----:B------:R-:W-:Y:S01]  /*7bc0*/  SHF.L.U32 R139, R126, 0x10, RZ ;  /* 0x000000107e8b7819 */ /* 0x000fe200000006ff */
[----:B------:R-:W-:Y:S01]  /*7bd0*/  IMAD R56, R3, UR45, R56 ;  /* 0x0000002d03387c24 */ /* 0x000fe2000f8e0238 */
[----:B------:R-:W-:Y:S01]  /*7be0*/  SHF.R.S32.HI R3, RZ, 0x18, R153 ;  /* 0x00000018ff037819 */ /* 0x000fe20000011499 */
[----:B------:R-:W-:Y:S01]  /*7bf0*/  IMAD R58, R16, R58, RZ ;  /* 0x0000003a103a7224 */ /* 0x000fe200078e02ff */
[----:B------:R-:W-:Y:S01]  /*7c00*/  SHF.L.U32 R138, R126, 0x8, RZ ;  /* 0x000000087e8a7819 */ /* 0x000fe200000006ff */
[----:B------:R-:W-:Y:S01]  /*7c10*/  IMAD R59, R16, R59, RZ ;  /* 0x0000003b103b7224 */ /* 0x000fe200078e02ff */
[----:B------:R-:W-:Y:S01]  /*7c20*/  PRMT R121, R127, 0x8880, RZ ;  /* 0x000088807f797816 */ /* 0x000fe200000000ff */
[----:B------:R-:W-:Y:S01]  /*7c30*/  IMAD R57, R0, UR45, R57 ;  /* 0x0000002d00397c24 */ /* 0x000fe2000f8e0239 */
[----:B------:R-:W-:Y:S01]  /*7c40*/  SHF.R.S32.HI R0, RZ, 0x18, R150 ;  /* 0x00000018ff007819 */ /* 0x000fe20000011496 */
[C---:B------:R-:W-:Y:S01]  /*7c50*/  IMAD R60, R16.reuse, R60, RZ ;  /* 0x0000003c103c7224 */ /* 0x040fe200078e02ff */
[----:B------:R-:W-:Y:S01]  /*7c60*/  R2UR UR5, R109 ;  /* 0x000000006d0572ca */ /* 0x000fe200000e0000 */
[----:B------:R-:W-:Y:S01]  /*7c70*/  IMAD R58, R3, UR45, R58 ;  /* 0x0000002d033a7c24 */ /* 0x000fe2000f8e023a */
[----:B------:R-:W-:Y:S01]  /*7c80*/  MOV R3, R151 ;  /* 0x0000009700037202 */ /* 0x000fe20000000f00 */
[----:B------:R-:W-:Y:S01]  /*7c90*/  IMAD R61, R16, R61, RZ ;  /* 0x0000003d103d7224 */ /* 0x000fe200078e02ff */
[----:B------:R-:W-:Y:S01]  /*7ca0*/  SHF.R.S32.HI R126, RZ, 0x18, R126 ;  /* 0x00000018ff7e7819 */ /* 0x000fe2000001147e */
[----:B------:R-:W-:Y:S01]  /*7cb0*/  IMAD R59, R114, UR45, R59 ;  /* 0x0000002d723b7c24 */ /* 0x000fe2000f8e023b */
[----:B------:R-:W-:Y:S01]  /*7cc0*/  SHF.L.U32 R119, R127, 0x10, RZ ;  /* 0x000000107f777819 */ /* 0x000fe200000006ff */
[----:B------:R-:W-:Y:S01]  /*7cd0*/  IMAD R62, R16, R62, RZ ;  /* 0x0000003e103e7224 */ /* 0x000fe200078e02ff */
[----:B------:R-:W-:Y:S01]  /*7ce0*/  SHF.R.S32.HI R128, RZ, 0x18, R127 ;  /* 0x00000018ff807819 */ /* 0x000fe2000001147f */
[----:B------:R-:W-:Y:S01]  /*7cf0*/  IMAD.U32 R149, R118, 0x10000, RZ ;  /* 0x0001000076957824 */ /* 0x000fe200078e00ff */
[----:B------:R-:W-:Y:S01]  /*7d00*/  SHF.R.S32.HI R118, RZ, 0x18, R118 ;  /* 0x00000018ff767819 */ /* 0x000fe20000011476 */
        /* <DEDUP_REMOVED lines=9> */
[C---:B------:R-:W-:Y:S01]  /*7da0*/  PRMT R115, R131.reuse, 0x8880, RZ ;  /* 0x0000888083737816 */ /* 0x040fe200000000ff */
[----:B------:R-:W-:Y:S01]  /*7db0*/  IMAD R49, R16, R49, RZ ;  /* 0x0000003110317224 */ /* 0x000fe200078e02ff */
[----:B------:R-:W-:Y:S01]  /*7dc0*/  SHF.L.U32 R113, R131, 0x10, RZ ;  /* 0x0000001083717819 */ /* 0x000fe200000006ff */
[----:B------:R-:W-:Y:S01]  /*7dd0*/  IMAD R63, R116, UR45, R63 ;  /* 0x0000002d743f7c24 */ /* 0x000fe2000f8e023f */
[----:B------:R-:W-:Y:S01]  /*7de0*/  I2IP.S8.S32.SAT R198, R99, R98, RZ ;  /* 0x0000006263c67239 */ /* 0x000fe200000014ff */
[C---:B------:R-:W-:Y:S01]  /*7df0*/  IMAD R50, R16.reuse, R50, RZ ;  /* 0x0000003210327224 */ /* 0x040fe200078e02ff */
[----:B------:R-:W-:Y:S01]  /*7e00*/  I2IP.S8.S32.SAT R199, R103, R102, RZ ;  /* 0x0000006667c77239 */ /* 0x000fe200000014ff */
[----:B------:R-:W-:Y:S01]  /*7e10*/  IMAD R48, R3, UR45, R48 ;  /* 0x0000002d03307c24 */ /* 0x000fe2000f8e0230 */
[----:B------:R-:W-:Y:S01]  /*7e20*/  MOV R3, R143 ;  /* 0x0000008f00037202 */ /* 0x000fe20000000f00 */
[----:B------:R-:W-:Y:S01]  /*7e30*/  IMAD R51, R16, R51, RZ ;  /* 0x0000003310337224 */ /* 0x000fe200078e02ff */
[----:B------:R-:W-:Y:S01]  /*7e40*/  I2IP.S8.S32.SAT R200, R91, R90, RZ ;  /* 0x0000005a5bc87239 */ /* 0x000fe200000014ff */
[----:B------:R-:W-:Y:S01]  /*7e50*/  IMAD R49, R0, UR45, R49 ;  /* 0x0000002d00317c24 */ /* 0x000fe2000f8e0231 */
[----:B------:R-:W-:Y:S01]  /*7e60*/  SHF.R.S32.HI R0, RZ, 0x18, R142 ;  /* 0x00000018ff007819 */ /* 0x000fe2000001148e */
[C---:B------:R-:W-:Y:S01]  /*7e70*/  IMAD R52, R16.reuse, R52, RZ ;  /* 0x0000003410347224 */ /* 0x040fe200078e02ff */
[----:B------:R-:W-:Y:S01]  /*7e80*/  I2IP.S8.S32.SAT R201, R95, R94, RZ ;  /* 0x0000005e5fc97239 */ /* 0x000fe200000014ff */
[----:B------:R-:W-:Y:S01]  /*7e90*/  IMAD R50, R13, UR45, R50 ;  /* 0x0000002d0d327c24 */ /* 0x000fe2000f8e0232 */
[----:B------:R-:W-:Y:S01]  /*7ea0*/  SHF.R.S32.HI R13, RZ, 0x18, R141 ;  /* 0x00000018ff0d7819 */ /* 0x000fe2000001148d */
[----:B------:R-:W-:Y:S01]  /*7eb0*/  IMAD R53, R16, R53, RZ ;  /* 0x0000003510357224 */ /* 0x000fe200078e02ff */
[----:B------:R-:W-:Y:S01]  /*7ec0*/  I2IP.S8.S32.SAT R202, R83, R82, RZ ;  /* 0x0000005253ca7239 */ /* 0x000fe200000014ff */
[----:B------:R-:W-:Y:S01]  /*7ed0*/  IMAD R51, R118, UR45, R51 ;  /* 0x0000002d76337c24 */ /* 0x000fe2000f8e0233 */
[----:B------:R-:W-:Y:S01]  /*7ee0*/  I2IP.S8.S32.SAT R203, R87, R86, RZ ;  /* 0x0000005657cb7239 */ /* 0x000fe200000014ff */
[C---:B------:R-:W-:Y:S01]  /*7ef0*/  IMAD R54, R16.reuse, R54, RZ ;  /* 0x0000003610367224 */ /* 0x040fe200078e02ff */
[----:B------:R-:W-:Y:S01]  /*7f00*/  SHF.L.U32 R111, R131, 0x8, RZ ;  /* 0x00000008836f7819 */ /* 0x000fe200000006ff */
[----:B------:R-:W-:Y:S01]  /*7f10*/  IMAD R52, R3, UR45, R52 ;  /* 0x0000002d03347c24 */ /* 0x000fe2000f8e0234 */
[----:B------:R-:W-:Y:S01]  /*7f20*/  MOV R3, R146 ;  /* 0x0000009200037202 */ /* 0x000fe20000000f00 */
[----:B------:R-:W-:Y:S01]  /*7f30*/  IMAD R55, R16, R55, RZ ;  /* 0x0000003710377224 */ /* 0x000fe200078e02ff */
[----:B------:R-:W-:Y:S01]  /*7f40*/  I2IP.S8.S32.SAT R198, R97, R96, R198 ;  /* 0x0000006061c67239 */ /* 0x000fe200000014c6 */
[----:B------:R-:W-:Y:S01]  /*7f50*/  IMAD R53, R0, UR45, R53 ;  /* 0x0000002d00357c24 */ /* 0x000fe2000f8e0235 */
[----:B------:R-:W-:Y:S01]  /*7f60*/  SHF.R.S32.HI R0, RZ, 0x18, R145 ;  /* 0x00000018ff007819 */ /* 0x000fe20000011491 */
[C---:B------:R-:W-:Y:S01]  /*7f70*/  IMAD R40, R16.reuse, R40, RZ ;  /* 0x0000002810287224 */ /* 0x040fe200078e02ff */
[----:B------:R-:W-:Y:S01]  /*7f80*/  I2IP.S8.S32.SAT R199, R101, R100, R199 ;  /* 0x0000006465c77239 */ /* 0x000fe200000014c7 */
[----:B------:R-:W-:Y:S01]  /*7f90*/  IMAD R54, R13, UR45, R54 ;  /* 0x0000002d0d367c24 */ /* 0x000fe2000f8e0236 */
[----:B------:R-:W-:Y:S01]  /*7fa0*/  SHF.R.S32.HI R13, RZ, 0x18, R144 ;  /* 0x00000018ff0d7819 */ /* 0x000fe20000011490 */
[----:B------:R-:W-:Y:S01]  /*7fb0*/  IMAD R41, R16, R41, RZ ;  /* 0x0000002910297224 */ /* 0x000fe200078e02ff */
[----:B------:R-:W-:Y:S01]  /*7fc0*/  I2IP.S8.S32.SAT R200, R89, R88, R200 ;  /* 0x0000005859c87239 */ /* 0x000fe200000014c8 */
[----:B------:R-:W-:Y:S01]  /*7fd0*/  IMAD R55, R120, UR45, R55 ;  /* 0x0000002d78377c24 */ /* 0x000fe2000f8e0237 */
[----:B------:R-:W-:Y:S01]  /*7fe0*/  I2IP.S8.S32.SAT R201, R93, R92, R201 ;  /* 0x0000005c5dc97239 */ /* 0x000fe200000014c9 */
[C---:B------:R-:W-:Y:S01]  /*7ff0*/  IMAD R42, R16.reuse, R42, RZ ;  /* 0x0000002a102a7224 */ /* 0x040fe200078e02ff */
[----:B------:R-:W-:Y:S01]  /*8000*/  I2IP.S8.S32.SAT R202, R81, R80, R202 ;  /* 0x0000005051ca7239 */ /* 0x000fe200000014ca */
[----:B------:R-:W-:Y:S01]  /*8010*/  IMAD R40, R3, UR45, R40 ;  /* 0x0000002d03287c24 */ /* 0x000fe2000f8e0228 */
[----:B------:R-:W-:Y:S01]  /*8020*/  MOV R3, R137 ;  /* 0x0000008900037202 */ /* 0x000fe20000000f00 */
[----:B------:R-:W-:Y:S01]  /*8030*/  IMAD R43, R16, R43, RZ ;  /* 0x0000002b102b7224 */ /* 0x000fe200078e02ff */
[----:B------:R-:W-:Y:S01]  /*8040*/  I2IP.S8.S32.SAT R203, R85, R84, R203 ;  /* 0x0000005455cb7239 */ /* 0x000fe200000014cb */
[----:B------:R-:W-:Y:S01]  /*8050*/  IMAD R41, R0, UR45, R41 ;  /* 0x0000002d00297c24 */ /* 0x000fe2000f8e0229 */
[----:B------:R-:W-:Y:S01]  /*8060*/  SHF.R.S32.HI R0, RZ, 0x18, R133 ;  /* 0x00000018ff007819 */ /* 0x000fe20000011485 */
[----:B------:R-:W-:Y:S01]  /*8070*/  IMAD R44, R16, R44, RZ ;  /* 0x0000002c102c7224 */ /* 0x000fe200078e02ff */
[----:B------:R-:W-:Y:S01]  /*8080*/  PRMT R109, R134, 0x8880, RZ ;  /* 0x00008880866d7816 */ /* 0x000fe200000000ff */
[----:B------:R-:W-:Y:S01]  /*8090*/  IMAD R42, R13, UR45, R42 ;  /* 0x0000002d0d2a7c24 */ /* 0x000fe2000f8e022a */
[----:B------:R-:W-:Y:S01]  /*80a0*/  SHF.R.S32.HI R13, RZ, 0x18, R129 ;  /* 0x00000018ff0d7819 */ /* 0x000fe20000011481 */
[----:B------:R-:W-:Y:S01]  /*80b0*/  IMAD R45, R16, R45, RZ ;  /* 0x0000002d102d7224 */ /* 0x000fe200078e02ff */
[----:B------:R-:W-:Y:S01]  /*80c0*/  SHF.R.S32.HI R132, RZ, 0x18, R131 ;  /* 0x00000018ff847819 */ /* 0x000fe20000011483 */
[----:B------:R-:W-:Y:S01]  /*80d0*/  IMAD R43, R122, UR45, R43 ;  /* 0x0000002d7a2b7c24 */ /* 0x000fe2000f8e022b */
[----:B------:R-:W-:Y:S01]  /*80e0*/  SHF.L.U32 R107, R134, 0x10, RZ ;  /* 0x00000010866b7819 */ /* 0x000fe200000006ff */
[C---:B------:R-:W-:Y:S01]  /*80f0*/  IMAD R46, R16.reuse, R46, RZ ;  /* 0x0000002e102e7224 */ /* 0x040fe200078e02ff */
[----:B------:R-:W-:Y:S01]  /*8100*/  PRMT R23, R135, 0x8880, RZ ;  /* 0x0000888087177816 */ /* 0x000fe200000000ff */
[----:B------:R-:W-:Y:S01]  /*8110*/  IMAD R44, R3, UR45, R44 ;  /* 0x0000002d032c7c24 */ /* 0x000fe2000f8e022c */
[C---:B------:R-:W-:Y:S01]  /*8120*/  SHF.L.U32 R21, R135.reuse, 0x10, RZ ;  /* 0x0000001087157819 */ /* 0x040fe200000006ff */
[----:B------:R-:W-:Y:S01]  /*8130*/  IMAD R47, R16, R47, RZ ;  /* 0x0000002f102f7224 */ /* 0x000fe200078e02ff */
[----:B------:R-:W-:Y:S01]  /*8140*/  SHF.L.U32 R19, R135, 0x8, RZ ;  /* 0x0000000887137819 */ /* 0x000fe200000006ff */
[----:B------:R-:W-:Y:S01]  /*8150*/  IMAD R45, R0, UR45, R45 ;  /* 0x0000002d002d7c24 */ /* 0x000fe2000f8e022d */
[----:B------:R-:W-:Y:S01]  /*8160*/  SHF.R.S32.HI R0, RZ, 0x18, R139 ;  /* 0x00000018ff007819 */ /* 0x000fe2000001148b */
[C---:B------:R-:W-:Y:S01]  /*8170*/  IMAD R32, R16.reuse, R32, RZ ;  /* 0x0000002010207224 */ /* 0x040fe200078e02ff */
[----:B------:R-:W-:Y:S01]  /*8180*/  SHF.R.S32.HI R15, RZ, 0x18, R19 ;  /* 0x00000018ff0f7819 */ /* 0x000fe20000011413 */
[----:B------:R-:W-:Y:S01]  /*8190*/  IMAD R46, R13, UR45, R46 ;  /* 0x0000002d0d2e7c24 */ /* 0x000fe2000f8e022e */
[----:B------:R-:W-:Y:S01]  /*81a0*/  SHF.R.S32.HI R13, RZ, 0x18, R138 ;  /* 0x00000018ff0d7819 */ /* 0x000fe2000001148a */
[----:B------:R-:W-:Y:S01]  /*81b0*/  IMAD.MOV.U32 R3, RZ, RZ, R140 ;  /* 0x000000ffff037224 */ /* 0x000fe200078e008c */
[----:B------:R-:W-:Y:S01]  /*81c0*/  SHF.R.S32.HI R136, RZ, 0x18, R135 ;  /* 0x00000018ff887819 */ /* 0x000fe20000011487 */
[----:B------:R-:W-:Y:S01]  /*81d0*/  IMAD R33, R16, R33, RZ ;  /* 0x0000002110217224 */ /* 0x000fe200078e02ff */
[----:B------:R-:W-:Y:S01]  /*81e0*/  I2IP.S8.S32.SAT R42, R43, R42, RZ ;  /* 0x0000002a2b2a7239 */ /* 0x000fe200000014ff */
        /* <DEDUP_REMOVED lines=17> */
[----:B------:R-:W-:Y:S01]  /*8300*/  I2IP.S8.S32.SAT R144, R49, R48, R131 ;  /* 0x0000003031907239 */ /* 0x000fe20000001483 */
[----:B------:R-:W-:Y:S01]  /*8310*/  IMAD R35, R126, UR45, R35 ;  /* 0x0000002d7e237c24 */ /* 0x000fe2000f8e0223 */
[----:B------:R-:W-:Y:S01]  /*8320*/  UIADD3 UR4, UPT, UPT, UR5, 0x90, URZ ;  /* 0x0000009005047890 */ /* 0x000fe2000fffe0ff */
[----:B------:R-:W-:Y:S01]  /*8330*/  IMAD R36, R3, UR45, R36 ;  /* 0x0000002d03247c24 */ /* 0x000fe2000f8e0224 */
[----:B------:R-:W-:Y:S01]  /*8340*/  MOV R3, R127 ;  /* 0x0000007f00037202 */ /* 0x000fe20000000f00 */
[----:B------:R-:W-:Y:S01]  /*8350*/  IMAD R38, R16, R38, RZ ;  /* 0x0000002610267224 */ /* 0x000fe200078e02ff */
[----:B------:R-:W-:Y:S01]  /*8360*/  UPRMT UR4, UR60, 0x654, UR4 ;  /* 0x000006543c047896 */ /* 0x000fe20008000004 */
[----:B------:R-:W-:Y:S01]  /*8370*/  IMAD R37, R0, UR45, R37 ;  /* 0x0000002d00257c24 */ /* 0x000fe2000f8e0225 */
[----:B------:R-:W-:Y:S01]  /*8380*/  SHF.R.S32.HI R0, RZ, 0x18, R125 ;  /* 0x00000018ff007819 */ /* 0x000fe2000001147d */
[C---:B------:R-:W-:Y:S01]  /*8390*/  IMAD R39, R16.reuse, R39, RZ ;  /* 0x0000002710277224 */ /* 0x040fe200078e02ff */
[----:B------:R-:W-:Y:S01]  /*83a0*/  NOP ;  /* 0x0000000000007918 */ /* 0x000fe20000000000 */
[C---:B------:R-:W-:Y:S01]  /*83b0*/  IMAD R24, R16.reuse, R24, RZ ;  /* 0x0000001810187224 */ /* 0x040fe200078e02ff */
[----:B------:R-:W-:Y:S01]  /*83c0*/  I2IP.S8.S32.SAT R145, R53, R52, R145 ;  /* 0x0000003435917239 */ /* 0x000fe20000001491 */
[----:B------:R-:W-:Y:S01]  /*83d0*/  IMAD R38, R13, UR45, R38 ;  /* 0x0000002d0d267c24 */ /* 0x000fe2000f8e0226 */
[----:B------:R-:W-:Y:S01]  /*83e0*/  SHF.R.S32.HI R13, RZ, 0x18, R123 ;  /* 0x00000018ff0d7819 */ /* 0x000fe2000001147b */
[----:B------:R-:W-:Y:S01]  /*83f0*/  IMAD R25, R16, R25, RZ ;  /* 0x0000001910197224 */ /* 0x000fe200078e02ff */
[----:B-1----:R-:W-:Y:S01]  /*8400*/  SYNCS.ARRIVE.TRANS64.RED.A1T0 RZ, [UR4], RZ ;  /* 0x000000ffffff79a7 */ /* 0x002fe20008100404 */
[----:B------:R1:W-:Y:S01]  /*8410*/  STS.64 [R186+UR63+0x2d80], R198 ;  /* 0x002d80c6ba007988 */ /* 0x0003e20008000a3f */
[----:B------:R-:W-:Y:S01]  /*8420*/  IMAD R39, R128, UR45, R39 ;  /* 0x0000002d80277c24 */ /* 0x000fe2000f8e0227 */
[----:B------:R-:W-:Y:S01]  /*8430*/  I2IP.S8.S32.SAT R42, R41, R40, R42 ;  /* 0x00000028292a7239 */ /* 0x000fe2000000142a */
[----:B------:R-:W-:Y:S01]  /*8440*/  IMAD R24, R3, UR45, R24 ;  /* 0x0000002d03187c24 */ /* 0x000fe2000f8e0218 */
[----:B------:R-:W-:Y:S01]  /*8450*/  MOV R3, R115 ;  /* 0x0000007300037202 */ /* 0x000fe20000000f00 */
[----:B------:R-:W-:Y:S01]  /*8460*/  IMAD R26, R16, R26, RZ ;  /* 0x0000001a101a7224 */ /* 0x000fe200078e02ff */
[----:B------:R3:W-:Y:S01]  /*8470*/  STS.64 [R186+UR63+0x3180], R200 ;  /* 0x003180c8ba007988 */ /* 0x0007e20008000a3f */
[----:B------:R-:W-:Y:S01]  /*8480*/  IMAD R25, R0, UR45, R25 ;  /* 0x0000002d00197c24 */ /* 0x000fe2000f8e0219 */
[----:B------:R-:W-:Y:S01]  /*8490*/  SHF.R.S32.HI R0, RZ, 0x18, R113 ;  /* 0x00000018ff007819 */ /* 0x000fe20000011471 */
[C---:B------:R-:W-:Y:S01]  /*84a0*/  IMAD R27, R16.reuse, R27, RZ ;  /* 0x0000001b101b7224 */ /* 0x040fe200078e02ff */
[----:B------:R-:W-:Y:S01]  /*84b0*/  I2IP.S8.S32.SAT R43, R45, R44, R43 ;  /* 0x0000002c2d2b7239 */ /* 0x000fe2000000142b */
[C---:B------:R-:W-:Y:S01]  /*84c0*/  IMAD R28, R16.reuse, R28, RZ ;  /* 0x0000001c101c7224 */ /* 0x040fe200078e02ff */
[----:B------:R2:W-:Y:S01]  /*84d0*/  STS.64 [R186+UR63+0x3580], R202 ;  /* 0x003580caba007988 */ /* 0x0005e20008000a3f */
[----:B------:R-:W-:Y:S01]  /*84e0*/  I2IP.S8.S32.SAT R34, R35, R34, RZ ;  /* 0x0000002223227239 */ /* 0x000fe200000014ff */
[----:B------:R-:W-:Y:S01]  /*84f0*/  IMAD R26, R13, UR45, R26 ;  /* 0x0000002d0d1a7c24 */ /* 0x000fe2000f8e021a */
[----:B------:R-:W-:Y:S01]  /*8500*/  SHF.R.S32.HI R13, RZ, 0x18, R111 ;  /* 0x00000018ff0d7819 */ /* 0x000fe2000001146f */
[----:B------:R-:W-:Y:S01]  /*8510*/  IMAD R29, R16, R29, RZ ;  /* 0x0000001d101d7224 */ /* 0x000fe200078e02ff */
[----:B------:R-:W-:Y:S01]  /*8520*/  I2IP.S8.S32.SAT R32, R33, R32, R34 ;  /* 0x0000002021207239 */ /* 0x000fe20000001422 */
[----:B------:R4:W-:Y:S01]  /*8530*/  STS.64 [R186+UR63+0x4580], R144 ;  /* 0x00458090ba007988 */ /* 0x0009e20008000a3f */
[----:B------:R-:W-:Y:S01]  /*8540*/  I2IP.S8.S32.SAT R33, R39, R38, RZ ;  /* 0x0000002627217239 */ /* 0x000fe200000014ff */
[----:B------:R-:W-:Y:S01]  /*8550*/  IMAD R27, R130, UR45, R27 ;  /* 0x0000002d821b7c24 */ /* 0x000fe2000f8e021b */
[----:B------:R-:W-:Y:S01]  /*8560*/  UIADD3 UR44, UPT, UPT, UR44, 0x1, URZ ;  /* 0x000000012c2c7890 */ /* 0x000fe2000fffe0ff */
[----:B------:R-:W-:Y:S01]  /*8570*/  IMAD R28, R3, UR45, R28 ;  /* 0x0000002d031c7c24 */ /* 0x000fe2000f8e021c */
[----:B------:R-:W-:Y:S01]  /*8580*/  MOV R3, R109 ;  /* 0x0000006d00037202 */ /* 0x000fe20000000f00 */
[----:B------:R4:W-:Y:S01]  /*8590*/  STS.64 [R186+UR63+0x4980], R42 ;  /* 0x0049802aba007988 */ /* 0x0009e20008000a3f */
[----:B------:R-:W-:Y:S01]  /*85a0*/  I2IP.S8.S32.SAT R26, R27, R26, RZ ;  /* 0x0000001a1b1a7239 */ /* 0x000fe200000014ff */
[----:B------:R-:W-:Y:S01]  /*85b0*/  IMAD R30, R16, R30, RZ ;  /* 0x0000001e101e7224 */ /* 0x000fe200078e02ff */
[----:B-1----:R-:W-:Y:S01]  /*85c0*/  I2IP.S8.S32.SAT R198, R75, R74, RZ ;  /* 0x0000004a4bc67239 */ /* 0x002fe200000014ff */
[----:B------:R-:W-:Y:S01]  /*85d0*/  IMAD R29, R0, UR45, R29 ;  /* 0x0000002d001d7c24 */ /* 0x000fe2000f8e021d */
[----:B------:R-:W-:Y:S01]  /*85e0*/  SHF.R.S32.HI R0, RZ, 0x18, R107 ;  /* 0x00000018ff007819 */ /* 0x000fe2000001146b */
[C---:B------:R-:W-:Y:S01]  /*85f0*/  IMAD R31, R16.reuse, R31, RZ ;  /* 0x0000001f101f7224 */ /* 0x040fe200078e02ff */
[----:B------:R-:W-:Y:S01]  /*8600*/  I2IP.S8.S32.SAT R199, R79, R78, RZ ;  /* 0x0000004e4fc77239 */ /* 0x000fe200000014ff */
[----:B------:R-:W-:Y:S01]  /*8610*/  IMAD R4, R16, R4, RZ ;  /* 0x0000000410047224 */ /* 0x000fe200078e02ff */
[----:B---3--:R-:W-:Y:S01]  /*8620*/  I2IP.S8.S32.SAT R200, R67, R66, RZ ;  /* 0x0000004243c87239 */ /* 0x008fe200000014ff */
[----:B------:R-:W-:Y:S01]  /*8630*/  IMAD R30, R13, UR45, R30 ;  /* 0x0000002d0d1e7c24 */ /* 0x000fe2000f8e021e */
[----:B------:R-:W-:Y:S01]  /*8640*/  MOV R13, R23 ;  /* 0x00000017000d7202 */ /* 0x000fe20000000f00 */
[----:B------:R-:W-:Y:S01]  /*8650*/  IMAD.SHL.U32 R105, R134, 0x100, RZ ;  /* 0x0000010086697824 */ /* 0x000fe200078e00ff */
[----:B------:R-:W-:Y:S01]  /*8660*/  SHF.R.S32.HI R134, RZ, 0x18, R134 ;  /* 0x00000018ff867819 */ /* 0x000fe20000011486 */
[----:B------:R-:W-:Y:S01]  /*8670*/  IMAD R31, R132, UR45, R31 ;  /* 0x0000002d841f7c24 */ /* 0x000fe2000f8e021f */
[----:B------:R-:W-:Y:S01]  /*8680*/  I2IP.S8.S32.SAT R201, R71, R70, RZ ;  /* 0x0000004647c97239 */ /* 0x000fe200000014ff */
[----:B------:R-:W-:Y:S01]  /*8690*/  IMAD R4, R3, UR45, R4 ;  /* 0x0000002d03047c24 */ /* 0x000fe2000f8e0204 */
[----:B------:R-:W-:Y:S01]  /*86a0*/  SHF.R.S32.HI R3, RZ, 0x18, R105 ;  /* 0x00000018ff037819 */ /* 0x000fe20000011469 */
[C---:B------:R-:W-:Y:S01]  /*86b0*/  IMAD R5, R16.reuse, R5, RZ ;  /* 0x0000000510057224 */ /* 0x040fe200078e02ff */
[----:B--2---:R-:W-:Y:S01]  /*86c0*/  I2IP.S8.S32.SAT R202, R59, R58, RZ ;  /* 0x0000003a3bca7239 */ /* 0x004fe200000014ff */
[----:B------:R-:W-:Y:S01]  /*86d0*/  IMAD R6, R16, R6, RZ ;  /* 0x0000000610067224 */ /* 0x000fe200078e02ff */
[----:B------:R-:W-:Y:S01]  /*86e0*/  I2IP.S8.S32.SAT R203, R63, R62, RZ ;  /* 0x0000003e3fcb7239 */ /* 0x000fe200000014ff */
[----:B------:R-:W-:Y:S01]  /*86f0*/  IMAD R5, R0, UR45, R5 ;  /* 0x0000002d00057c24 */ /* 0x000fe2000f8e0205 */
[----:B------:R-:W-:Y:S01]  /*8700*/  SHF.R.S32.HI R0, RZ, 0x18, R21 ;  /* 0x00000018ff007819 */ /* 0x000fe20000011415 */
[C---:B------:R-:W-:Y:S01]  /*8710*/  IMAD R7, R16.reuse, R7, RZ ;  /* 0x0000000710077224 */ /* 0x040fe200078e02ff */
[----:B------:R-:W-:Y:S01]  /*8720*/  I2IP.S8.S32.SAT R30, R31, R30, RZ ;  /* 0x0000001e1f1e7239 */ /* 0x000fe200000014ff */
[C---:B------:R-:W-:Y:S01]  /*8730*/  IMAD R8, R16.reuse, R8, RZ ;  /* 0x0000000810087224 */ /* 0x040fe200078e02ff */
[----:B------:R-:W-:Y:S01]  /*8740*/  I2IP.S8.S32.SAT R24, R25, R24, R26 ;  /* 0x0000001819187239 */ /* 0x000fe2000000141a */
[----:B------:R-:W-:Y:S01]  /*8750*/  IMAD R6, R3, UR45, R6 ;  /* 0x0000002d03067c24 */ /* 0x000fe2000f8e0206 */
[----:B------:R-:W-:Y:S01]  /*8760*/  I2IP.S8.S32.SAT R198, R73, R72, R198 ;  /* 0x0000004849c67239 */ /* 0x000fe200000014c6 */
[----:B------:R-:W-:Y:S01]  /*8770*/  IMAD R9, R16, R9, RZ ;  /* 0x0000000910097224 */ /* 0x000fe200078e02ff */
[----:B------:R-:W-:Y:S01]  /*8780*/  I2IP.S8.S32.SAT R199, R77, R76, R199 ;  /* 0x0000004c4dc77239 */ /* 0x000fe200000014c7 */
[----:B------:R-:W-:Y:S01]  /*8790*/  IMAD R7, R134, UR45, R7 ;  /* 0x0000002d86077c24 */ /* 0x000fe2000f8e0207 */
[----:B------:R-:W-:Y:S01]  /*87a0*/  I2IP.S8.S32.SAT R200, R65, R64, R200 ;  /* 0x0000004041c87239 */ /* 0x000fe200000014c8 */
[----:B------:R-:W-:Y:S01]  /*87b0*/  IMAD R8, R13, UR45, R8 ;  /* 0x0000002d0d087c24 */ /* 0x000fe2000f8e0208 */
[----:B------:R-:W-:Y:S01]  /*87c0*/  I2IP.S8.S32.SAT R201, R69, R68, R201 ;  /* 0x0000004445c97239 */ /* 0x000fe200000014c9 */
[----:B------:R1:W-:Y:S01]  /*87d0*/  STS.64 [R186+UR63+0x3980], R198 ;  /* 0x003980c6ba007988 */ /* 0x0003e20008000a3f */
[----:B------:R-:W-:Y:S01]  /*87e0*/  IMAD R10, R16, R10, RZ ;  /* 0x0000000a100a7224 */ /* 0x000fe200078e02ff */
[----:B------:R-:W-:Y:S01]  /*87f0*/  I2IP.S8.S32.SAT R6, R7, R6, RZ ;  /* 0x0000000607067239 */ /* 0x000fe200000014ff */
[----:B------:R-:W-:Y:S01]  /*8800*/  IMAD R9, R0, UR45, R9 ;  /* 0x0000002d00097c24 */ /* 0x000fe2000f8e0209 */
[----:B------:R-:W-:Y:S01]  /*8810*/  I2IP.S8.S32.SAT R202, R57, R56, R202 ;  /* 0x0000003839ca7239 */ /* 0x000fe200000014ca */
[----:B------:R-:W-:Y:S01]  /*8820*/  IMAD R11, R16, R11, RZ ;  /* 0x0000000b100b7224 */ /* 0x000fe200078e02ff */
[----:B------:R1:W-:Y:S01]  /*8830*/  STS.64 [R186+UR63+0x3d80], R200 ;  /* 0x003d80c8ba007988 */ /* 0x0003e20008000a3f */
[----:B------:R-:W-:Y:S01]  /*8840*/  IMAD R10, R15, UR45, R10 ;  /* 0x0000002d0f0a7c24 */ /* 0x000fe2000f8e020a */
[----:B------:R-:W-:Y:S01]  /*8850*/  I2IP.S8.S32.SAT R4, R5, R4, R6 ;  /* 0x0000000405047239 */ /* 0x000fe20000001406 */
[----:B------:R-:W-:Y:S01]  /*8860*/  IMAD R11, R136, UR45, R11 ;  /* 0x0000002d880b7c24 */ /* 0x000fe2000f8e020b */
[----:B------:R-:W-:Y:S01]  /*8870*/  I2IP.S8.S32.SAT R203, R61, R60, R203 ;  /* 0x0000003c3dcb7239 */ /* 0x000fe200000014cb */
[----:B------:R-:W-:Y:S01]  /*8880*/  BSSY.RECONVERGENT B0, `(.L_x_103) ;  /* 0x000004d000007945 */ /* 0x000fe20003800200 */
[----:B------:R-:W-:Y:S02]  /*8890*/  I2IP.S8.S32.SAT R33, R37, R36, R33 ;  /* 0x0000002425217239 */ /* 0x000fe40000001421 */
[----:B------:R-:W-:Y:S01]  /*88a0*/  I2IP.S8.S32.SAT R10, R11, R10, RZ ;  /* 0x0000000a0b0a7239 */ /* 0x000fe200000014ff */
[----:B------:R1:W-:Y:S01]  /*88b0*/  STS.64 [R186+UR63+0x4180], R202 ;  /* 0x004180caba007988 */ /* 0x0003e20008000a3f */
[----:B------:R-:W-:Y:S02]  /*88c0*/  I2IP.S8.S32.SAT R25, R29, R28, R30 ;  /* 0x0000001c1d197239 */ /* 0x000fe4000000141e */
[----:B------:R-:W-:Y:S03]  /*88d0*/  I2IP.S8.S32.SAT R5, R9, R8, R10 ;  /* 0x0000000809057239 */ /* 0x000fe6000000140a */
[----:B------:R1:W-:Y:S06]  /*88e0*/  STS.64 [R186+UR63+0x4d80], R32 ;  /* 0x004d8020ba007988 */ /* 0x0003ec0008000a3f */
[----:B------:R1:W-:Y:S06]  /*88f0*/  STS.64 [R186+UR63+0x5180], R24 ;  /* 0x00518018ba007988 */ /* 0x0003ec0008000a3f */
[----:B------:R1:W-:Y:S01]  /*8900*/  STS.64 [R186+UR63+0x5580], R4 ;  /* 0x00558004ba007988 */ /* 0x0003e20008000a3f */
[----:B------:R-:W-:Y:S01]  /*8910*/  @!PT LDS RZ, [RZ] ;  /* 0x00000000fffff984 */ /* 0x000fe20000000800 */
[----:B------:R-:W-:Y:S01]  /*8920*/  @!PT LDS RZ, [RZ] ;  /* 0x00000000fffff984 */ /* 0x000fe20000000800 */
[----:B------:R-:W-:Y:S01]  /*8930*/  @!PT LDS RZ, [RZ] ;  /* 0x00000000fffff984 */ /* 0x000fe20000000800 */
[----:B------:R-:W-:Y:S01]  /*8940*/  @!PT LDS RZ, [RZ] ;  /* 0x00000000fffff984 */ /* 0x000fe20000000800 */
[----:B------:R2:W-:Y:S06]  /*8950*/  MEMBAR.ALL.CTA ;  /* 0x0000000000007992 */ /* 0x0005ec0000008000 */
[----:B--2---:R-:W2:Y:S02]  /*8960*/  FENCE.VIEW.ASYNC.S ;  /* 0x00000000000073c6 */ /* 0x004ea40000000000 */
[----:B--2---:R-:W-:Y:S06]  /*8970*/  BAR.SYNC.DEFER_BLOCKING 0x1, 0x80 ;  /* 0x0042000000007b1d */ /* 0x004fec0000010000 */
[----:B----4-:R-:W-:Y:S05]  /*8980*/  @P0 BRA `(.L_x_104) ;  /* 0x0000000000f00947 */ /* 0x010fea0003800000 */
[----:B------:R-:W2:Y:S01]  /*8990*/  LDCU.64 UR70, c[0x0][0x348] ;  /* 0x00006900ff4677ac */ /* 0x000ea20008000a00 */
[----:B------:R-:W-:Y:S02]  /*89a0*/  UIMAD UR21, UR58, 0xb0, URZ ;  /* 0x000000b03a1578a4 */ /* 0x000fe4000f8e02ff */
[----:B------:R-:W-:Y:S02]  /*89b0*/  USHF.L.U32 UR22, UR59, 0x6, URZ ;  /* 0x000000063b167899 */ /* 0x000fe400080006ff */
[----:B------:R-:W-:Y:S01]  /*89c0*/  UIADD3 UR20, UPT, UPT, UR63, 0x2d80, URZ ;  /* 0x00002d803f147890 */ /* 0x000fe2000fffe0ff */
[----:B------:R-:W-:Y:S01]  /*89d0*/  UMOV UR23, UR36 ;  /* 0x0000002400177c82 */ /* 0x000fe20008000000 */
[----:B------:R-:W-:Y:S02]  /*89e0*/  UIADD3 UR16, UPT, UPT, UR63, 0x3180, URZ ;  /* 0x000031803f107890 */ /* 0x000fe4000fffe0ff */
[----:B------:R-:W-:Y:S01]  /*89f0*/  UIADD3 UR17, UPT, UPT, UR21, 0x10, URZ ;  /* 0x0000001015117890 */ /* 0x000fe2000fffe0ff */
[----:B------:R-:W-:Y:S01]  /*8a00*/  UMOV UR19, UR36 ;  /* 0x0000002400137c82 */ /* 0x000fe20008000000 */
[----:B------:R-:W-:Y:S01]  /*8a10*/  UMOV UR18, UR22 ;  /* 0x0000001600127c82 */ /* 0x000fe20008000000 */
[----:B------:R-:W-:Y:S02]  /*8a20*/  UIADD3 UR12, UPT, UPT, UR63, 0x3580, URZ ;  /* 0x000035803f0c7890 */ /* 0x000fe4000fffe0ff */
[----:B--2---:R-:W-:Y:S02]  /*8a30*/  UIADD3 UR76, UP0, UPT, UR70, 0x680, URZ ;  /* 0x00000680464c7890 */ /* 0x004fe4000ff1e0ff */
[----:B------:R-:W-:Y:S02]  /*8a40*/  UIADD3 UR13, UPT, UPT, UR21, 0x20, URZ ;  /* 0x00000020150d7890 */ /* 0x000fe4000fffe0ff */
[----:B------:R-:W-:Y:S01]  /*8a50*/  UIADD3.X UR77, UPT, UPT, URZ, UR71, URZ, UP0, !UPT ;  /* 0x00000047ff4d7290 */ /* 0x000fe200087fe4ff */
[----:B------:R-:W-:Y:S01]  /*8a60*/  UMOV UR15, UR36 ;  /* 0x00000024000f7c82 */ /* 0x000fe20008000000 */
[----:B------:R-:W-:Y:S01]  /*8a70*/  UMOV UR14, UR22 ;  /* 0x00000016000e7c82 */ /* 0x000fe20008000000 */
[----:B------:R-:W-:Y:S02]  /*8a80*/  UIADD3 UR8, UPT, UPT, UR63, 0x3980, URZ ;  /* 0x000039803f087890 */ /* 0x000fe4000fffe0ff */
[----:B------:R-:W-:Y:S01]  /*8a90*/  UIADD3 UR9, UPT, UPT, UR21, 0x30, URZ ;  /* 0x0000003015097890 */ /* 0x000fe2000fffe0ff */
[----:B------:R-:W-:Y:S03]  /*8aa0*/  UMOV UR11, UR36 ;  /* 0x00000024000b7c82 */ /* 0x000fe60008000000 */
[----:B------:R2:W-:Y:S01]  /*8ab0*/  UTMASTG.3D [UR20], [UR76] ;  /* 0x000000144c0073b5 */ /* 0x0005e20008010000 */
[----:B------:R-:W-:Y:S01]  /*8ac0*/  UMOV UR10, UR22 ;  /* 0x00000016000a7c82 */ /* 0x000fe20008000000 */
[----:B------:R-:W-:Y:S02]  /*8ad0*/  UIADD3 UR4, UPT, UPT, UR63, 0x3d80, URZ ;  /* 0x00003d803f047890 */ /* 0x000fe4000fffe0ff */
[----:B------:R-:W-:Y:S01]  /*8ae0*/  UIADD3 UR5, UPT, UPT, UR21, 0x40, URZ ;  /* 0x0000004015057890 */ /* 0x000fe2000fffe0ff */
[----:B------:R-:W-:Y:S01]  /*8af0*/  UMOV UR7, UR36 ;  /* 0x0000002400077c82 */ /* 0x000fe20008000000 */
[----:B------:R-:W-:Y:S01]  /*8b00*/  UMOV UR6, UR22 ;  /* 0x0000001600067c82 */ /* 0x000fe20008000000 */
[----:B------:R2:W-:Y:S01]  /*8b10*/  UTMASTG.3D [UR16], [UR76] ;  /* 0x000000104c0073b5 */ /* 0x0005e20008010000 */
[----:B------:R-:W-:Y:S02]  /*8b20*/  UIADD3 UR24, UPT, UPT, UR63, 0x4180, URZ ;  /* 0x000041803f187890 */ /* 0x000fe4000fffe0ff */
[----:B------:R-:W-:Y:S01]  /*8b30*/  UIADD3 UR25, UPT, UPT, UR21, 0x50, URZ ;  /* 0x0000005015197890 */ /* 0x000fe2000fffe0ff */
[----:B------:R-:W-:Y:S01]  /*8b40*/  UMOV UR27, UR36 ;  /* 0x00000024001b7c82 */ /* 0x000fe20008000000 */
[----:B------:R-:W-:Y:S01]  /*8b50*/  UMOV UR26, UR22 ;  /* 0x00000016001a7c82 */ /* 0x000fe20008000000 */
[----:B------:R-:W-:Y:S01]  /*8b60*/  UIADD3 UR28, UPT, UPT, UR63, 0x4580, URZ ;  /* 0x000045803f1c7890 */ /* 0x000fe2000fffe0ff */
[----:B------:R2:W-:Y:S01]  /*8b70*/  UTMASTG.3D [UR12], [UR76] ;  /* 0x0000000c4c0073b5 */ /* 0x0005e20008010000 */
[----:B------:R-:W-:Y:S01]  /*8b80*/  UIADD3 UR29, UPT, UPT, UR21, 0x60, URZ ;  /* 0x00000060151d7890 */ /* 0x000fe2000fffe0ff */
[----:B------:R-:W-:Y:S01]  /*8b90*/  UMOV UR31, UR36 ;  /* 0x00000024001f7c82 */ /* 0x000fe20008000000 */
[----:B------:R-:W-:Y:S01]  /*8ba0*/  UMOV UR30, UR22 ;  /* 0x00000016001e7c82 */ /* 0x000fe20008000000 */
[----:B------:R-:W-:Y:S02]  /*8bb0*/  UIADD3 UR32, UPT, UPT, UR63, 0x4980, URZ ;  /* 0x000049803f207890 */ /* 0x000fe4000fffe0ff */
[----:B------:R-:W-:Y:S01]  /*8bc0*/  UIADD3 UR33, UPT, UPT, UR21, 0x70, URZ ;  /* 0x0000007015217890 */ /* 0x000fe2000fffe0ff */
[----:B------:R2:W-:Y:S01]  /*8bd0*/  UTMASTG.3D [UR8], [UR76] ;  /* 0x000000084c0073b5 */ /* 0x0005e20008010000 */
[----:B------:R-:W-:Y:S01]  /*8be0*/  UMOV UR35, UR36 ;  /* 0x0000002400237c82 */ /* 0x000fe20008000000 */
[----:B------:R-:W-:Y:S01]  /*8bf0*/  UMOV UR34, UR22 ;  /* 0x0000001600227c82 */ /* 0x000fe20008000000 */
[----:B------:R-:W-:Y:S02]  /*8c00*/  UIADD3 UR64, UPT, UPT, UR63, 0x4d80, URZ ;  /* 0x00004d803f407890 */ /* 0x000fe4000fffe0ff */
[----:B------:R-:W-:Y:S01]  /*8c10*/  UIADD3 UR65, UPT, UPT, UR21, 0x80, URZ ;  /* 0x0000008015417890 */ /* 0x000fe2000fffe0ff */
[----:B------:R-:W-:Y:S01]  /*8c20*/  UMOV UR67, UR36 ;  /* 0x0000002400437c82 */ /* 0x000fe20008000000 */
        /* <DEDUP_REMOVED lines=11> */
[----:B------:R2:W-:Y:S01]  /*8ce0*/  UTMASTG.3D [UR28], [UR76] ;  /* 0x0000001c4c0073b5 */ /* 0x0005e20008010000 */
[----:B------:R2:W-:Y:S01]  /*8cf0*/  UTMASTG.3D [UR32], [UR76] ;  /* 0x000000204c0073b5 */ /* 0x0005e20008010000 */
[----:B------:R2:W-:Y:S01]  /*8d00*/  UTMASTG.3D [UR64], [UR76] ;  /* 0x000000404c0073b5 */ /* 0x0005e20008010000 */
[----:B------:R2:W-:Y:S03]  /*8d10*/  UTMASTG.3D [UR68], [UR76] ;  /* 0x000000444c0073b5 */ /* 0x0005e60008010000 */
[----:B------:R2:W-:Y:S01]  /*8d20*/  UTMASTG.3D [UR72], [UR76] ;  /* 0x000000484c0073b5 */ /* 0x0005e20008010000 */
[----:B------:R0:W-:Y:S01]  /*8d30*/  UTMACMDFLUSH ;  /* 0x00000000000079b7 */ /* 0x0001e20000000000 */
[----:B--2---:R-:W-:Y:S04]  /*8d40*/  DEPBAR.LE SB0, 0x0 ;  /* 0x000080000000791a */ /* 0x004fe80000000000 */
.L_x_104:
[----:B------:R-:W-:Y:S05]  /*8d50*/  BSYNC.RECONVERGENT B0 ;  /* 0x0000000000007941 */ /* 0x000fea0003800200 */
.L_x_103:
[----:B------:R-:W-:Y:S01]  /*8d60*/  R2UR UR4, R197 ;  /* 0x00000000c50472ca */ /* 0x000fe200000e0000 */
[----:B------:R-:W-:Y:S01]  /*8d70*/  UISETP.NE.AND UP0, UPT, UR44, 0x4, UPT ;  /* 0x000000042c00788c */ /* 0x000fe2000bf05270 */
[----:B------:R-:W-:Y:S01]  /*8d80*/  R2UR UR36, R196 ;  /* 0x00000000c42472ca */ /* 0x000fe200000e0000 */
[----:B------:R-:W-:Y:S01]  /*8d90*/  UIADD3 UR58, UPT, UPT, UR42, UR46, URZ ;  /* 0x0000002e2a3a7290 */ /* 0x000fe2000fffe0ff */
[----:B------:R-:W-:Y:S01]  /*8da0*/  BAR.SYNC.DEFER_BLOCKING 0x1, 0x80 ;  /* 0x0042000000007b1d */ /* 0x000fe20000010000 */
[C---:B------:R-:W-:Y:S01]  /*8db0*/  ISETP.NE.AND P0, PT, R190.reuse, 0x2, PT ;  /* 0x00000002be00780c */ /* 0x040fe20003f05270 */
[----:B------:R-:W-:Y:S02]  /*8dc0*/  UIADD3 UR59, UPT, UPT, UR43, UR47, URZ ;  /* 0x0000002f2b3b7290 */ /* 0x000fe4000fffe0ff */
[----:B------:R-:W-:Y:S01]  /*8dd0*/  USEL UR44, UR44, URZ, UP0 ;  /* 0x000000ff2c2c7287 */ /* 0x000fe20008000000 */
[----:B------:R-:W-:Y:S02]  /*8de0*/  SEL R3, RZ, 0x1, P0 ;  /* 0x00000001ff037807 */ /* 0x000fe40000000000 */
[----:B------:R-:W-:Y:S02]  /*8df0*/  SEL R190, R190, RZ, P0 ;  /* 0x000000ffbebe7207 */ /* 0x000fe40000000000 */
[----:B------:R-:W-:Y:S01]  /*8e00*/  UISETP.NE.AND UP1, UPT, UR4, URZ, UPT ;  /* 0x000000ff0400728c */ /* 0x000fe2000bf25270 */
[----:B------:R-:W-:Y:S01]  /*8e10*/  LOP3.LUT R192, R192, R3, RZ, 0x3c, !PT ;  /* 0x00000003c0c07212 */ /* 0x000fe200078e3cff */
[----:B------:R-:W-:Y:S06]  /*8e20*/  USEL UR4, URZ, 0x1, UP0 ;  /* 0x00000001ff047887 */ /* 0x000fec0008000000 */
[----:B------:R-:W-:Y:S01]  /*8e30*/  LOP3.LUT R193, R193, UR4, RZ, 0x3c, !PT ;  /* 0x00000004c1c17c12 */ /* 0x000fe2000f8e3cff */
[----:B------:R-:W-:Y:S06]  /*8e40*/  BRA.U UP1, `(.L_x_105) ;  /* 0xffffffc101cc7547 */ /* 0x000fec000b83ffff */
[----:B------:R-:W-:Y:S05]  /*8e50*/  EXIT ;  /* 0x000000000000794d */ /* 0x000fea0003800000 */
.L_x_24:
[----:B----4-:R4:W1:Y:S02]  /*8e60*/  SYNCS.PHASECHK.TRANS64.TRYWAIT P0, [R3+URZ+0xc0], R2 ;  /* 0x0000c002030075a7 */ /* 0x01086400080011ff */
[----:B-1----:R-:W-:Y:S05]  /*8e70*/  @!P0 NANOSLEEP.SYNCS 0x989680 ;  /* 0x009896800000895d */ /* 0x002fea0003900000 */
[----:B------:R-:W1:Y:S02]  /*8e80*/  @!P0 SYNCS.PHASECHK.TRANS64 P0, [R3+URZ+0xc0], R2 ;  /* 0x0000c002030085a7 */ /* 0x000e6400080010ff */
[----:B-1----:R-:W-:Y:S05]  /*8e90*/  @!P0 BRA `(.L_x_24) ;  /* 0xfffffffc00f08947 */ /* 0x002fea000383ffff */
[----:B------:R-:W-:Y:S05]  /*8ea0*/  BRA `(.L_x_106) ;  /* 0xffffff8800447947 */ /* 0x000fea000383ffff */
.L_x_27:
[----:B---3--:R-:W-:Y:S07]  /*8eb0*/  MOV R0, UR33 ;  /* 0x0000002100007c02 */ /* 0x008fee0008000f00 */
.L_x_107:
[----:B---3--:R3:W4:Y:S02]  /*8ec0*/  SYNCS.PHASECHK.TRANS64.TRYWAIT P0, [R0+URZ+0x18], R3 ;  /* 0x00001803000075a7 */ /* 0x00872400080011ff */
[----:B----4-:R-:W-:Y:S05]  /*8ed0*/  @!P0 NANOSLEEP.SYNCS 0x989680 ;  /* 0x009896800000895d */ /* 0x010fea0003900000 */
[----:B------:R-:W4:Y:S02]  /*8ee0*/  @!P0 SYNCS.PHASECHK.TRANS64 P0, [R0+URZ+0x18], R3 ;  /* 0x00001803000085a7 */ /* 0x000f2400080010ff */
[----:B----4-:R-:W-:Y:S05]  /*8ef0*/  @!P0 BRA `(.L_x_107) ;  /* 0xfffffffc00f08947 */ /* 0x010fea000383ffff */
[----:B------:R-:W-:Y:S05]  /*8f00*/  BRA `(.L_x_26) ;  /* 0xffffff88008c7947 */ /* 0x000fea000383ffff */
.L_x_34:
[----:B--2---:R-:W-:Y:S07]  /*8f10*/  MOV R0, UR33 ;  /* 0x0000002100007c02 */ /* 0x004fee0008000f00 */
.L_x_108:
[----:B--2---:R2:W3:Y:S02]  /*8f20*/  SYNCS.PHASECHK.TRANS64.TRYWAIT P0, [R0+URZ+0x18], R3 ;  /* 0x00001803000075a7 */ /* 0x0044e400080011ff */
[----:B---3--:R-:W-:Y:S05]  /*8f30*/  @!P0 NANOSLEEP.SYNCS 0x989680 ;  /* 0x009896800000895d */ /* 0x008fea0003900000 */
[----:B------:R-:W3:Y:S02]  /*8f40*/  @!P0 SYNCS.PHASECHK.TRANS64 P0, [R0+URZ+0x18], R3 ;  /* 0x00001803000085a7 */ /* 0x000ee400080010ff */
[----:B---3--:R-:W-:Y:S05]  /*8f50*/  @!P0 BRA `(.L_x_108) ;  /* 0xfffffffc00f08947 */ /* 0x008fea000383ffff */
[----:B------:R-:W-:Y:S05]  /*8f60*/  BRA `(.L_x_33) ;  /* 0xffffff8c007c7947 */ /* 0x000fea000383ffff */
.L_x_39:
[----:B-1----:R1:W2:Y:S02]  /*8f70*/  SYNCS.PHASECHK.TRANS64.TRYWAIT P0, [R3+URZ+0x50], R0 ;  /* 0x00005000030075a7 */ /* 0x0022a400080011ff */
[----:B--2---:R-:W-:Y:S05]  /*8f80*/  @!P0 NANOSLEEP.SYNCS 0x989680 ;  /* 0x009896800000895d */ /* 0x004fea0003900000 */
[----:B------:R-:W2:Y:S02]  /*8f90*/  @!P0 SYNCS.PHASECHK.TRANS64 P0, [R3+URZ+0x50], R0 ;  /* 0x00005000030085a7 */ /* 0x000ea400080010ff */
[----:B--2---:R-:W-:Y:S05]  /*8fa0*/  @!P0 BRA `(.L_x_39) ;  /* 0xfffffffc00f08947 */ /* 0x004fea000383ffff */
[----:B------:R-:W-:Y:S05]  /*8fb0*/  BRA `(.L_x_109) ;  /* 0xffffff90004c7947 */ /* 0x000fea000383ffff */
.L_x_43:
[----:B-1----:R-:W-:-:S07]  /*8fc0*/  MOV R0, UR4 ;  /* 0x0000000400007c02 */ /* 0x002fce0008000f00 */
.L_x_110:
[----:B-1----:R1:W2:Y:S02]  /*8fd0*/  SYNCS.PHASECHK.TRANS64.TRYWAIT P0, [R0+URZ], R3 ;  /* 0x00000003000075a7 */ /* 0x0022a400080011ff */
[----:B--2---:R-:W-:Y:S05]  /*8fe0*/  @!P0 NANOSLEEP.SYNCS 0x989680 ;  /* 0x009896800000895d */ /* 0x004fea0003900000 */
[----:B------:R-:W2:Y:S02]  /*8ff0*/  @!P0 SYNCS.PHASECHK.TRANS64 P0, [R0+URZ], R3 ;  /* 0x00000003000085a7 */ /* 0x000ea400080010ff */
[----:B--2---:R-:W-:Y:S05]  /*9000*/  @!P0 BRA `(.L_x_110) ;  /* 0xfffffffc00f08947 */ /* 0x004fea000383ffff */
[----:B------:R-:W-:Y:S05]  /*9010*/  BRA `(.L_x_111) ;  /* 0xffffff9400f07947 */ /* 0x000fea000383ffff */
.L_x_44:
[----:B------:R-:W-:-:S07]  /*9020*/  MOV R0, UR4 ;  /* 0x0000000400007c02 */ /* 0x000fce0008000f00 */
.L_x_112:
[----:B-1----:R1:W2:Y:S02]  /*9030*/  SYNCS.PHASECHK.TRANS64.TRYWAIT P0, [R0+URZ], R3 ;  /* 0x00000003000075a7 */ /* 0x0022a400080011ff */
[----:B--2---:R-:W-:Y:S05]  /*9040*/  @!P0 NANOSLEEP.SYNCS 0x989680 ;  /* 0x009896800000895d */ /* 0x004fea0003900000 */
[----:B------:R-:W2:Y:S02]  /*9050*/  @!P0 SYNCS.PHASECHK.TRANS64 P0, [R0+URZ], R3 ;  /* 0x00000003000085a7 */ /* 0x000ea400080010ff */
[----:B--2---:R-:W-:Y:S05]  /*9060*/  @!P0 BRA `(.L_x_112) ;  /* 0xfffffffc00f08947 */ /* 0x004fea000383ffff */
[----:B------:R-:W-:Y:S05]  /*9070*/  BRA `(.L_x_113) ;  /* 0xffffff9400fc7947 */ /* 0x000fea000383ffff */
.L_x_47:
[----:B--2---:R2:W3:Y:S02]  /*9080*/  SYNCS.PHASECHK.TRANS64.TRYWAIT P0, [R2+URZ+0xb0], R5 ;  /* 0x0000b005020075a7 */ /* 0x0044e400080011ff */
[----:B---3--:R-:W-:Y:S05]  /*9090*/  @!P0 NANOSLEEP.SYNCS 0x989680 ;  /* 0x009896800000895d */ /* 0x008fea0003900000 */
[----:B------:R-:W3:Y:S02]  /*90a0*/  @!P0 SYNCS.PHASECHK.TRANS64 P0, [R2+URZ+0xb0], R5 ;  /* 0x0000b005020085a7 */ /* 0x000ee400080010ff */
[----:B---3--:R-:W-:Y:S05]  /*90b0*/  @!P0 BRA `(.L_x_47) ;  /* 0xfffffffc00f08947 */ /* 0x008fea000383ffff */
[----:B------:R-:W-:Y:S05]  /*90c0*/  BRA `(.L_x_114) ;  /* 0xffffff9800587947 */ /* 0x000fea000383ffff */
.L_x_48:
[----:B------:R-:W-:-:S07]  /*90d0*/  MOV R2, UR5 ;  /* 0x0000000500027c02 */ /* 0x000fce0008000f00 */
.L_x_115:
[----:B--2---:R2:W3:Y:S02]  /*90e0*/  SYNCS.PHASECHK.TRANS64.TRYWAIT P0, [R2+URZ+0x60], R5 ;  /* 0x00006005020075a7 */ /* 0x0044e400080011ff */
[----:B---3--:R-:W-:Y:S05]  /*90f0*/  @!P0 NANOSLEEP.SYNCS 0x989680 ;  /* 0x009896800000895d */ /* 0x008fea0003900000 */
[----:B------:R-:W3:Y:S02]  /*9100*/  @!P0 SYNCS.PHASECHK.TRANS64 P0, [R2+URZ+0x60], R5 ;  /* 0x00006005020085a7 */ /* 0x000ee400080010ff */
[----:B---3--:R-:W-:Y:S05]  /*9110*/  @!P0 BRA `(.L_x_115) ;  /* 0xfffffffc00f08947 */ /* 0x008fea000383ffff */
[----:B------:R-:W-:Y:S05]  /*9120*/  BRA `(.L_x_116) ;  /* 0xffffff9800687947 */ /* 0x000fea000383ffff */
.L_x_49:
[----:B--2---:R2:W3:Y:S02]  /*9130*/  SYNCS.PHASECHK.TRANS64.TRYWAIT P1, [R2+URZ+0x50], R5 ;  /* 0x00005005020075a7 */ /* 0x0044e400080211ff */
[----:B---3--:R-:W-:Y:S05]  /*9140*/  @!P1 NANOSLEEP.SYNCS 0x989680 ;  /* 0x009896800000995d */ /* 0x008fea0003900000 */
[----:B------:R-:W3:Y:S02]  /*9150*/  @!P1 SYNCS.PHASECHK.TRANS64 P1, [R2+URZ+0x50], R5 ;  /* 0x00005005020095a7 */ /* 0x000ee400080210ff */
[----:B---3--:R-:W-:Y:S05]  /*9160*/  @!P1 BRA `(.L_x_49) ;  /* 0xfffffffc00f09947 */ /* 0x008fea000383ffff */
[----:B------:R-:W-:Y:S05]  /*9170*/  BRA `(.L_x_117) ;  /* 0xffffff9800987947 */ /* 0x000fea000383ffff */
.L_x_52:
[----:B------:R-:W-:-:S07]  /*9180*/  MOV R0, UR5 ;  /* 0x0000000500007c02 */ /* 0x000fce0008000f00 */
.L_x_118:
[----:B--2---:R2:W3:Y:S02]  /*9190*/  SYNCS.PHASECHK.TRANS64.TRYWAIT P0, [R0+URZ+0x60], R3 ;  /* 0x00006003000075a7 */ /* 0x0044e400080011ff */
[----:B---3--:R-:W-:Y:S05]  /*91a0*/  @!P0 NANOSLEEP.SYNCS 0x989680 ;  /* 0x009896800000895d */ /* 0x008fea0003900000 */
[----:B------:R-:W3:Y:S02]  /*91b0*/  @!P0 SYNCS.PHASECHK.TRANS64 P0, [R0+URZ+0x60], R3 ;  /* 0x00006003000085a7 */ /* 0x000ee400080010ff */
[----:B---3--:R-:W-:Y:S05]  /*91c0*/  @!P0 BRA `(.L_x_118) ;  /* 0xfffffffc00f08947 */ /* 0x008fea000383ffff */
[----:B------:R-:W-:Y:S05]  /*91d0*/  BRA `(.L_x_51) ;  /* 0xffffff9800ec7947 */ /* 0x000fea000383ffff */
.L_x_59:
[----:B-1----:R1:W2:Y:S02]  /*91e0*/  SYNCS.PHASECHK.TRANS64.TRYWAIT P1, [R0+URZ+0x50], R5 ;  /* 0x00005005000075a7 */ /* 0x0022a400080211ff */
[----:B--2---:R-:W-:Y:S05]  /*91f0*/  @!P1 NANOSLEEP.SYNCS 0x989680 ;  /* 0x009896800000995d */ /* 0x004fea0003900000 */
[----:B------:R-:W2:Y:S02]  /*9200*/  @!P1 SYNCS.PHASECHK.TRANS64 P1, [R0+URZ+0x50], R5 ;  /* 0x00005005000095a7 */ /* 0x000ea400080210ff */
[----:B--2---:R-:W-:Y:S05]  /*9210*/  @!P1 BRA `(.L_x_59) ;  /* 0xfffffffc00f09947 */ /* 0x004fea000383ffff */
[----:B------:R-:W-:Y:S05]  /*9220*/  BRA `(.L_x_119) ;  /* 0xffffffa000807947 */ /* 0x000fea000383ffff */
.L_x_60:
[----:B------:R-:W-:-:S07]  /*9230*/  MOV R3, UR15 ;  /* 0x0000000f00037c02 */ /* 0x000fce0008000f00 */
.L_x_120:
[----:B-1----:R1:W2:Y:S02]  /*9240*/  SYNCS.PHASECHK.TRANS64.TRYWAIT P0, [R3+URZ+0x90], R0 ;  /* 0x00009000030075a7 */ /* 0x0022a400080011ff */
[----:B--2---:R-:W-:Y:S05]  /*9250*/  @!P0 NANOSLEEP.SYNCS 0x989680 ;  /* 0x009896800000895d */ /* 0x004fea0003900000 */
[----:B------:R-:W2:Y:S02]  /*9260*/  @!P0 SYNCS.PHASECHK.TRANS64 P0, [R3+URZ+0x90], R0 ;  /* 0x00009000030085a7 */ /* 0x000ea400080010ff */
[----:B--2---:R-:W-:Y:S05]  /*9270*/  @!P0 BRA `(.L_x_120) ;  /* 0xfffffffc00f08947 */ /* 0x004fea000383ffff */
[----:B------:R-:W-:Y:S05]  /*9280*/  BRA `(.L_x_121) ;  /* 0xffffffa000cc7947 */ /* 0x000fea000383ffff */
.L_x_63:
[----:B------:R-:W-:Y:S07]  /*9290*/  MOV R0, UR22 ;  /* 0x0000001600007c02 */ /* 0x000fee0008000f00 */
.L_x_122:
[----:B-1----:R1:W2:Y:S02]  /*92a0*/  SYNCS.PHASECHK.TRANS64.TRYWAIT P0, [R0+URZ], R3 ;  /* 0x00000003000075a7 */ /* 0x0022a400080011ff */
[----:B--2---:R-:W-:Y:S05]  /*92b0*/  @!P0 NANOSLEEP.SYNCS 0x989680 ;  /* 0x009896800000895d */ /* 0x004fea0003900000 */
[----:B------:R-:W2:Y:S02]  /*92c0*/  @!P0 SYNCS.PHASECHK.TRANS64 P0, [R0+URZ], R3 ;  /* 0x00000003000085a7 */ /* 0x000ea400080010ff */
[----:B--2---:R-:W-:Y:S05]  /*92d0*/  @!P0 BRA `(.L_x_122) ;  /* 0xfffffffc00f08947 */ /* 0x004fea000383ffff */
[----:B------:R-:W-:Y:S05]  /*92e0*/  BRA `(.L_x_62) ;  /* 0xffffffa000e87947 */ /* 0x000fea000383ffff */
.L_x_66:
[----:B------:R-:W-:-:S07]  /*92f0*/  MOV R0, UR5 ;  /* 0x0000000500007c02 */ /* 0x000fce0008000f00 */
.L_x_123:
[----:B--2---:R2:W4:Y:S02]  /*9300*/  SYNCS.PHASECHK.TRANS64.TRYWAIT P0, [R0+URZ], R3 ;  /* 0x00000003000075a7 */ /* 0x00452400080011ff */
[----:B----4-:R-:W-:Y:S05]  /*9310*/  @!P0 NANOSLEEP.SYNCS 0x989680 ;  /* 0x009896800000895d */ /* 0x010fea0003900000 */
[----:B------:R-:W4:Y:S02]  /*9320*/  @!P0 SYNCS.PHASECHK.TRANS64 P0, [R0+URZ], R3 ;  /* 0x00000003000085a7 */ /* 0x000f2400080010ff */
[----:B----4-:R-:W-:Y:S05]  /*9330*/  @!P0 BRA `(.L_x_123) ;  /* 0xfffffffc00f08947 */ /* 0x010fea000383ffff */
[----:B------:R-:W-:Y:S05]  /*9340*/  BRA `(.L_x_124) ;  /* 0xffffffa800147947 */ /* 0x000fea000383ffff */
.L_x_67:
[----:B------:R-:W-:-:S07]  /*9350*/  MOV R0, UR5 ;  /* 0x0000000500007c02 */ /* 0x000fce0008000f00 */
.L_x_125:
[----:B--2---:R2:W4:Y:S02]  /*9360*/  SYNCS.PHASECHK.TRANS64.TRYWAIT P0, [R0+URZ], R3 ;  /* 0x00000003000075a7 */ /* 0x00452400080011ff */
[----:B----4-:R-:W-:Y:S05]  /*9370*/  @!P0 NANOSLEEP.SYNCS 0x989680 ;  /* 0x009896800000895d */ /* 0x010fea0003900000 */
[----:B------:R-:W4:Y:S02]  /*9380*/  @!P0 SYNCS.PHASECHK.TRANS64 P0, [R0+URZ], R3 ;  /* 0x00000003000085a7 */ /* 0x000f2400080010ff */
[----:B----4-:R-:W-:Y:S05]  /*9390*/  @!P0 BRA `(.L_x_125) ;  /* 0xfffffffc00f08947 */ /* 0x010fea000383ffff */
[----:B------:R-:W-:Y:S05]  /*93a0*/  BRA `(.L_x_126) ;  /* 0xffffffa800207947 */ /* 0x000fea000383ffff */
.L_x_68:
[----:B------:R-:W-:-:S07]  /*93b0*/  MOV R0, UR5 ;  /* 0x0000000500007c02 */ /* 0x000fce0008000f00 */
.L_x_127:
[----:B--2---:R2:W4:Y:S02]  /*93c0*/  SYNCS.PHASECHK.TRANS64.TRYWAIT P0, [R0+URZ], R3 ;  /* 0x00000003000075a7 */ /* 0x00452400080011ff */
[----:B----4-:R-:W-:Y:S05]  /*93d0*/  @!P0 NANOSLEEP.SYNCS 0x989680 ;  /* 0x009896800000895d */ /* 0x010fea0003900000 */
[----:B------:R-:W4:Y:S02]  /*93e0*/  @!P0 SYNCS.PHASECHK.TRANS64 P0, [R0+URZ], R3 ;  /* 0x00000003000085a7 */ /* 0x000f2400080010ff */
[----:B----4-:R-:W-:Y:S05]  /*93f0*/  @!P0 BRA `(.L_x_127) ;  /* 0xfffffffc00f08947 */ /* 0x010fea000383ffff */
[----:B------:R-:W-:Y:S05]  /*9400*/  BRA `(.L_x_128) ;  /* 0xffffffa8002c7947 */ /* 0x000fea000383ffff */
.L_x_69:
[----:B------:R-:W-:-:S07]  /*9410*/  MOV R0, UR6 ;  /* 0x0000000600007c02 */ /* 0x000fce0008000f00 */
.L_x_129:
[----:B--2---:R2:W4:Y:S02]  /*9420*/  SYNCS.PHASECHK.TRANS64.TRYWAIT P0, [R0+URZ], R3 ;  /* 0x00000003000075a7 */ /* 0x00452400080011ff */
[----:B----4-:R-:W-:Y:S05]  /*9430*/  @!P0 NANOSLEEP.SYNCS 0x989680 ;  /* 0x009896800000895d */ /* 0x010fea0003900000 */
[----:B------:R-:W4:Y:S02]  /*9440*/  @!P0 SYNCS.PHASECHK.TRANS64 P0, [R0+URZ], R3 ;  /* 0x00000003000085a7 */ /* 0x000f2400080010ff */
[----:B----4-:R-:W-:Y:S05]  /*9450*/  @!P0 BRA `(.L_x_129) ;  /* 0xfffffffc00f08947 */ /* 0x010fea000383ffff */
[----:B------:R-:W-:Y:S05]  /*9460*/  BRA `(.L_x_130) ;  /* 0xffffffa800387947 */ /* 0x000fea000383ffff */
.L_x_74:
[----:B--2---:R2:W3:Y:S02]  /*9470*/  SYNCS.PHASECHK.TRANS64.TRYWAIT P0, [R3+URZ+0x50], R0 ;  /* 0x00005000030075a7 */ /* 0x0044e400080011ff */
[----:B---3--:R-:W-:Y:S05]  /*9480*/  @!P0 NANOSLEEP.SYNCS 0x989680 ;  /* 0x009896800000895d */ /* 0x008fea0003900000 */
[----:B------:R-:W3:Y:S02]  /*9490*/  @!P0 SYNCS.PHASECHK.TRANS64 P0, [R3+URZ+0x50], R0 ;  /* 0x00005000030085a7 */ /* 0x000ee400080010ff */
[----:B---3--:R-:W-:Y:S05]  /*94a0*/  @!P0 BRA `(.L_x_74) ;  /* 0xfffffffc00f08947 */ /* 0x008fea000383ffff */
[----:B------:R-:W-:Y:S05]  /*94b0*/  BRA `(.L_x_131) ;  /* 0xffffffac00607947 */ /* 0x000fea000383ffff */
.L_x_77:
[----:B------:R-:W-:Y:S07]  /*94c0*/  MOV R0, UR29 ;  /* 0x0000001d00007c02 */ /* 0x000fee0008000f00 */
.L_x_132:
[----:B--2---:R2:W3:Y:S02]  /*94d0*/  SYNCS.PHASECHK.TRANS64.TRYWAIT P1, [R0+URZ+0x48], R3 ;  /* 0x00004803000075a7 */ /* 0x0044e400080211ff */
[----:B---3--:R-:W-:Y:S05]  /*94e0*/  @!P1 NANOSLEEP.SYNCS 0x989680 ;  /* 0x009896800000995d */ /* 0x008fea0003900000 */
[----:B------:R-:W3:Y:S02]  /*94f0*/  @!P1 SYNCS.PHASECHK.TRANS64 P1, [R0+URZ+0x48], R3 ;  /* 0x00004803000095a7 */ /* 0x000ee400080210ff */
[----:B---3--:R-:W-:Y:S05]  /*9500*/  @!P1 BRA `(.L_x_132) ;  /* 0xfffffffc00f09947 */ /* 0x008fea000383ffff */
[----:B------:R-:W-:Y:S05]  /*9510*/  BRA `(.L_x_76) ;  /* 0xffffffb000d47947 */ /* 0x000fea000383ffff */
.L_x_80:
[----:B--2---:R-:W-:Y:S07]  /*9520*/  MOV R3, UR29 ;  /* 0x0000001d00037c02 */ /* 0x004fee0008000f00 */
.L_x_133:
[----:B--2---:R2:W3:Y:S02]  /*9530*/  SYNCS.PHASECHK.TRANS64.TRYWAIT P0, [R3+URZ+0x38], R2 ;  /* 0x00003802030075a7 */ /* 0x0044e400080011ff */
[----:B---3--:R-:W-:Y:S05]  /*9540*/  @!P0 NANOSLEEP.SYNCS 0x989680 ;  /* 0x009896800000895d */ /* 0x008fea0003900000 */
[----:B------:R-:W3:Y:S02]  /*9550*/  @!P0 SYNCS.PHASECHK.TRANS64 P0, [R3+URZ+0x38], R2 ;  /* 0x00003802030085a7 */ /* 0x000ee400080010ff */
[----:B---3--:R-:W-:Y:S05]  /*9560*/  @!P0 BRA `(.L_x_133) ;  /* 0xfffffffc00f08947 */ /* 0x008fea000383ffff */
[----:B------:R-:W-:Y:S05]  /*9570*/  BRA `(.L_x_134) ;  /* 0xffffffb400247947 */ /* 0x000fea000383ffff */
.L_x_83:
[----:B-1----:R1:W2:Y:S02]  /*9580*/  SYNCS.PHASECHK.TRANS64.TRYWAIT P0, [R0+URZ+0x50], R3 ;  /* 0x00005003000075a7 */ /* 0x0022a400080011ff */
[----:B--2---:R-:W-:Y:S05]  /*9590*/  @!P0 NANOSLEEP.SYNCS 0x989680 ;  /* 0x009896800000895d */ /* 0x004fea0003900000 */
[----:B------:R-:W2:Y:S02]  /*95a0*/  @!P0 SYNCS.PHASECHK.TRANS64 P0, [R0+URZ+0x50], R3 ;  /* 0x00005003000085a7 */ /* 0x000ea400080010ff */
[----:B--2---:R-:W-:Y:S05]  /*95b0*/  @!P0 BRA `(.L_x_83) ;  /* 0xfffffffc00f08947 */ /* 0x004fea000383ffff */
[----:B------:R-:W-:Y:S05]  /*95c0*/  BRA `(.L_x_135) ;  /* 0xffffffbc00007947 */ /* 0x000fea000383ffff */
.L_x_89:
[----:B------:R-:W-:Y:S07]  /*95d0*/  MOV R0, UR63 ;  /* 0x0000003f00007c02 */ /* 0x000fee0008000f00 */
.L_x_136:
[----:B-1----:R1:W2:Y:S02]  /*95e0*/  SYNCS.PHASECHK.TRANS64.TRYWAIT P2, [R0+URZ+0x30], R5 ;  /* 0x00003005000075a7 */ /* 0x0022a400080411ff */
[----:B--2---:R-:W-:Y:S05]  /*95f0*/  @!P2 NANOSLEEP.SYNCS 0x989680 ;  /* 0x009896800000a95d */ /* 0x004fea0003900000 */
[----:B------:R-:W2:Y:S02]  /*9600*/  @!P2 SYNCS.PHASECHK.TRANS64 P2, [R0+URZ+0x30], R5 ;  /* 0x000030050000a5a7 */ /* 0x000ea400080410ff */
[----:B--2---:R-:W-:Y:S05]  /*9610*/  @!P2 BRA `(.L_x_136) ;  /* 0xfffffffc00f0a947 */ /* 0x004fea000383ffff */
[----:B------:R-:W-:Y:S05]  /*9620*/  BRA `(.L_x_88) ;  /* 0xffffffc400987947 */ /* 0x000fea000383ffff */
.L_x_91:
[----:B------:R-:W-:Y:S11]  /*9630*/  R2UR UR4, R109 ;  /* 0x000000006d0472ca */ /* 0x000ff600000e0000 */
[----:B------:R-:W-:Y:S02]  /*9640*/  @!UPT UIADD3 URZ, UPT, UPT, URZ, URZ, URZ ;  /* 0x000000fffffff290 */ /* 0x000fe4000fffe0ff */
[----:B-1----:R-:W-:Y:S07]  /*9650*/  MOV R0, UR4 ;  /* 0x0000000400007c02 */ /* 0x002fee0008000f00 */
.L_x_137:
[----:B-1----:R1:W3:Y:S02]  /*9660*/  SYNCS.PHASECHK.TRANS64.TRYWAIT P0, [R0+URZ+0x70], R3 ;  /* 0x00007003000075a7 */ /* 0x0022e400080011ff */
[----:B---3--:R-:W-:Y:S05]  /*9670*/  @!P0 NANOSLEEP.SYNCS 0x989680 ;  /* 0x009896800000895d */ /* 0x008fea0003900000 */
[----:B------:R-:W3:Y:S02]  /*9680*/  @!P0 SYNCS.PHASECHK.TRANS64 P0, [R0+URZ+0x70], R3 ;  /* 0x00007003000085a7 */ /* 0x000ee400080010ff */
[----:B---3--:R-:W-:Y:S05]  /*9690*/  @!P0 BRA `(.L_x_137) ;  /* 0xfffffffc00f08947 */ /* 0x008fea000383ffff */
[----:B------:R-:W-:Y:S05]  /*96a0*/  BRA `(.L_x_90) ;  /* 0xffffffc800387947 */ /* 0x000fea000383ffff */
        .weak           $__internal_0_$__cuda_sm10x_tcgen05_guardrail_trap_col_being_dealloced_not_returned_by_alloc
        .type           $__internal_0_$__cuda_sm10x_tcgen05_guardrail_trap_col_being_dealloced_not_returned_by_alloc,@function
        .size           $__internal_0_$__cuda_sm10x_tcgen05_guardrail_trap_col_being_dealloced_not_returned_by_alloc,($__internal_1_$__cuda_sm10x_tcgen05_guardrail_trap_phase_invalid_during_alloc - $__internal_0_$__cuda_sm10x_tcgen05_guardrail_trap_col_being_dealloced_not_returned_by_alloc)
$__internal_0_$__cuda_sm10x_tcgen05_guardrail_trap_col_being_dealloced_not_returned_by_alloc:
[----:B------:R-:W-:Y:S05]  /*96b0*/  BPT.TRAP 0x1 ;  /* 0x000000040000795c */ /* 0x000fea0000300000 */
[----:B------:R-:W-:-:S04]  /*96c0*/  HFMA2 R3, -RZ, RZ, 0, 0 ;  /* 0x00000000ff037431 */ /* 0x000fc800000001ff */
[----:B------:R-:W-:Y:S05]  /*96d0*/  RET.REL.NODEC R2 `(_ZN7cutlass13device_kernelINS_4gemm6kernel13GemmUniversalIN4cute5tupleIJiiiiEEENS1_10collective13CollectiveMmaINS1_35MainloopSm100TmaUmmaWarpSpecializedILi3ELi2ELi4ENS5_IJNS4_1CILi2EEENSA_ILi1EEESC_EEEEENS5_IJNSA_ILi64EEENSA_ILi176EEENSA_ILi256EEEEEEaNS5_IJlSC_lEEEaSJ_NS4_8TiledMMAINS4_8MMA_AtomIJNS4_15SM100_MMA_S8_SSIaaiLi64ELi176ELNS4_4UMMA5MajorE0ELSO_0ELNSN_8SaturateE0EEEEEENS4_6LayoutINS5_IJSC_SC_SC_EEENS5_IJNSA_ILi0EEESU_SU_EEEEENS5_IJNS4_10UnderscoreESX_SX_EEEEENS4_13SM90_TMA_LOADENS4_14ComposedLayoutINS4_7SwizzleILi3ELi4ELi3EEENS4_18smem_ptr_flag_bitsILi8EEENSS_INS5_IJNSA_ILi8EEENSA_ILi128EEEEEENS5_IJS17_SC_EEEEEEEvNS4_8identityENS4_23SM90_TMA_LOAD_MULTICASTES1B_vS1C_EENS_8epilogue10collective18CollectiveEpilogueINS1F_23Sm100TmaWarpSpecializedILi1ELi1ELi88ELb0ELb0EEEJSI_NS5_IJNSS_ISF_SC_EENSS_ISG_SC_EEEEEaSJ_aSJ_NS1F_6fusion15FusionCallbacksIS1J_NS1N_17LinearCombinationIaiaiLNS_15FloatRoundStyleE2EEESI_S1M_JEEENS4_5SM1004TMEM4LOAD25SM100_TMEM_LOAD_16dp32b8xES10_NS11_INS12_ILi0ELi4ELi3EEES15_NSS_INS5_IJS16_NSA_ILi16EEEEEENS5_IJS1Y_SC_EEEEEEENS4_39AutoVectorizingCopyWithAssumedAlignmentILi128EEENS4_14SM90_TMA_STOREES22_S24_S24_EEEvvEEEEvNT_6ParamsE) ;  /* 0xffffff6802487950 */ /* 0x000fea0003c3ffff */
        .weak           $__internal_1_$__cuda_sm10x_tcgen05_guardrail_trap_phase_invalid_during_alloc
        .type           $__internal_1_$__cuda_sm10x_tcgen05_guardrail_trap_phase_invalid_during_alloc,@function
        .size           $__internal_1_$__cuda_sm10x_tcgen05_guardrail_trap_phase_invalid_during_alloc,($__internal_2_$__cuda_sm10x_tcgen05_guardrail_trap_unallocated_columns_being_dealloced - $__internal_1_$__cuda_sm10x_tcgen05_guardrail_trap_phase_invalid_during_alloc)
$__internal_1_$__cuda_sm10x_tcgen05_guardrail_trap_phase_invalid_during_alloc:
[----:B------:R-:W-:Y:S05]  /*96e0*/  BPT.TRAP 0x1 ;  /* 0x000000040000795c */ /* 0x000fea0000300000 */
[----:B------:R-:W-:-:S04]  /*96f0*/  MOV R5, 0x0 ;  /* 0x0000000000057802 */ /* 0x000fc80000000f00 */
[----:B------:R-:W-:Y:S05]  /*9700*/  RET.REL.NODEC R4 `(_ZN7cutlass13device_kernelINS_4gemm6kernel13GemmUniversalIN4cute5tupleIJiiiiEEENS1_10collective13CollectiveMmaINS1_35MainloopSm100TmaUmmaWarpSpecializedILi3ELi2ELi4ENS5_IJNS4_1CILi2EEENSA_ILi1EEESC_EEEEENS5_IJNSA_ILi64EEENSA_ILi176EEENSA_ILi256EEEEEEaNS5_IJlSC_lEEEaSJ_NS4_8TiledMMAINS4_8MMA_AtomIJNS4_15SM100_MMA_S8_SSIaaiLi64ELi176ELNS4_4UMMA5MajorE0ELSO_0ELNSN_8SaturateE0EEEEEENS4_6LayoutINS5_IJSC_SC_SC_EEENS5_IJNSA_ILi0EEESU_SU_EEEEENS5_IJNS4_10UnderscoreESX_SX_EEEEENS4_13SM90_TMA_LOADENS4_14ComposedLayoutINS4_7SwizzleILi3ELi4ELi3EEENS4_18smem_ptr_flag_bitsILi8EEENSS_INS5_IJNSA_ILi8EEENSA_ILi128EEEEEENS5_IJS17_SC_EEEEEEEvNS4_8identityENS4_23SM90_TMA_LOAD_MULTICASTES1B_vS1C_EENS_8epilogue10collective18CollectiveEpilogueINS1F_23Sm100TmaWarpSpecializedILi1ELi1ELi88ELb0ELb0EEEJSI_NS5_IJNSS_ISF_SC_EENSS_ISG_SC_EEEEEaSJ_aSJ_NS1F_6fusion15FusionCallbacksIS1J_NS1N_17LinearCombinationIaiaiLNS_15FloatRoundStyleE2EEESI_S1M_JEEENS4_5SM1004TMEM4LOAD25SM100_TMEM_LOAD_16dp32b8xES10_NS11_INS12_ILi0ELi4ELi3EEES15_NSS_INS5_IJS16_NSA_ILi16EEEEEENS5_IJS1Y_SC_EEEEEEENS4_39AutoVectorizingCopyWithAssumedAlignmentILi128EEENS4_14SM90_TMA_STOREES22_S24_S24_EEEvvEEEEvNT_6ParamsE) ;  /* 0xffffff68043c7950 */ /* 0x000fea0003c3ffff */
        .weak           $__internal_2_$__cuda_sm10x_tcgen05_guardrail_trap_unallocated_columns_being_dealloced
        .type           $__internal_2_$__cuda_sm10x_tcgen05_guardrail_trap_unallocated_columns_being_dealloced,@function
        .size           $__internal_2_$__cuda_sm10x_tcgen05_guardrail_trap_unallocated_columns_being_dealloced,(.L_x_139 - $__internal_2_$__cuda_sm10x_tcgen05_guardrail_trap_unallocated_columns_being_dealloced)
$__internal_2_$__cuda_sm10x_tcgen05_guardrail_trap_unallocated_columns_being_dealloced:
[----:B------:R-:W-:Y:S05]  /*9710*/  BPT.TRAP 0x1 ;  /* 0x000000040000795c */ /* 0x000fea0000300000 */
[----:B------:R-:W-:-:S04]  /*9720*/  HFMA2 R3, -RZ, RZ, 0, 0 ;  /* 0x00000000ff037431 */ /* 0x000fc800000001ff */
[----:B------:R-:W-:Y:S05]  /*9730*/  RET.REL.NODEC R2 `(_ZN7cutlass13device_kernelINS_4gemm6kernel13GemmUniversalIN4cute5tupleIJiiiiEEENS1_10collective13CollectiveMmaINS1_35MainloopSm100TmaUmmaWarpSpecializedILi3ELi2ELi4ENS5_IJNS4_1CILi2EEENSA_ILi1EEESC_EEEEENS5_IJNSA_ILi64EEENSA_ILi176EEENSA_ILi256EEEEEEaNS5_IJlSC_lEEEaSJ_NS4_8TiledMMAINS4_8MMA_AtomIJNS4_15SM100_MMA_S8_SSIaaiLi64ELi176ELNS4_4UMMA5MajorE0ELSO_0ELNSN_8SaturateE0EEEEEENS4_6LayoutINS5_IJSC_SC_SC_EEENS5_IJNSA_ILi0EEESU_SU_EEEEENS5_IJNS4_10UnderscoreESX_SX_EEEEENS4_13SM90_TMA_LOADENS4_14ComposedLayoutINS4_7SwizzleILi3ELi4ELi3EEENS4_18smem_ptr_flag_bitsILi8EEENSS_INS5_IJNSA_ILi8EEENSA_ILi128EEEEEENS5_IJS17_SC_EEEEEEEvNS4_8identityENS4_23SM90_TMA_LOAD_MULTICASTES1B_vS1C_EENS_8epilogue10collective18CollectiveEpilogueINS1F_23Sm100TmaWarpSpecializedILi1ELi1ELi88ELb0ELb0EEEJSI_NS5_IJNSS_ISF_SC_EENSS_ISG_SC_EEEEEaSJ_aSJ_NS1F_6fusion15FusionCallbacksIS1J_NS1N_17LinearCombinationIaiaiLNS_15FloatRoundStyleE2EEESI_S1M_JEEENS4_5SM1004TMEM4LOAD25SM100_TMEM_LOAD_16dp32b8xES10_NS11_INS12_ILi0ELi4ELi3EEES15_NSS_INS5_IJS16_NSA_ILi16EEEEEENS5_IJS1Y_SC_EEEEEEENS4_39AutoVectorizingCopyWithAssumedAlignmentILi128EEENS4_14SM90_TMA_STOREES22_S24_S24_EEEvvEEEEvNT_6ParamsE) ;  /* 0xffffff6802307950 */ /* 0x000fea0003c3ffff */
.L_x_138:
[----:B------:R-:W-:-:S00]  /*9740*/  BRA `(.L_x_138) ;  /* 0xfffffffc00fc7947 */ /* 0x000fc0000383ffff */
[----:B------:R-:W-:-:S00]  /*9750*/  NOP ;  /* 0x0000000000007918 */ /* 0x000fc00000000000 */
        /* <DEDUP_REMOVED lines=10> */
.L_x_139:


//--------------------- .nv.global.init           --------------------------
	.section	.nv.global.init,"aw",@progbits
.nv.global.init:
	.type		$str$26,@object
	.size		$str$26,($str$25 - $str$26)
$str$26:
        /*0000*/ 	.byte	0x2f, 0x74, 0x6d, 0x70, 0x2f, 0x63, 0x75, 0x74, 0x6c, 0x61, 0x73, 0x73, 0x5f, 0x73, 0x77, 0x65
        /*0010*/ 	.byte	0x65, 0x70, 0x5f, 0x73, 0x72, 0x63, 0x2f, 0x69, 0x6e, 0x63, 0x6c, 0x75, 0x64, 0x65, 0x2f, 0x63
        /*0020*/ 	.byte	0x75, 0x74, 0x65, 0x2f, 0x61, 0x74, 0x6f, 0x6d, 0x2f, 0x63, 0x6f, 0x70, 0x79, 0x5f, 0x74, 0x72
        /*0030*/ 	.byte	0x61, 0x69, 0x74, 0x73, 0x5f, 0x73, 0x6d, 0x31, 0x30, 0x30, 0x2e, 0x68, 0x70, 0x70, 0x00
	.type		$str$25,@object
	.size		$str$25,(__unnamed_1 - $str$25)
$str$25:
        /*003f*/ 	.byte	0x28, 0x28, 0x75, 0x69, 0x6e, 0x74, 0x33, 0x32, 0x5f, 0x74, 0x28, 0x74, 0x68, 0x72, 0x65, 0x61
        /*004f*/ 	.byte	0x64, 0x49, 0x64, 0x78, 0x2e, 0x78, 0x29, 0x20, 0x2f, 0x20, 0x33, 0x32, 0x29, 0x20, 0x25, 0x20
        /*005f*/ 	.byte	0x34, 0x29, 0x20, 0x3d, 0x3d, 0x20, 0x28, 0x28, 0x28, 0x74, 0x6d, 0x65, 0x6d, 0x5f, 0x61, 0x64
        /*006f*/ 	.byte	0x64, 0x72, 0x20, 0x3e, 0x3e, 0x20, 0x31, 0x36, 0x29, 0x20, 0x2f, 0x20, 0x33, 0x32, 0x29, 0x20
        /*007f*/ 	.byte	0x25, 0x20, 0x34, 0x29, 0x00
	.type		__unnamed_1,@object
	.size		__unnamed_1,(.L_1 - __unnamed_1)
__unnamed_1:
        /*0084*/ 	.byte	0x63, 0x6f, 0x6e, 0x73, 0x74, 0x65, 0x78, 0x70, 0x72, 0x20, 0x76, 0x6f, 0x69, 0x64, 0x20, 0x63
        /* <DEDUP_REMOVED lines=36> */
        /*02d4*/ 	.byte	0x3a, 0x3a, 0x43, 0x3c, 0x30, 0x3e, 0x3e, 0x3e, 0x3e, 0x5d, 0x00
.L_1:


//--------------------- .nv.shared._ZN7cutlass13device_kernelINS_4gemm6kernel13GemmUniversalIN4cute5tupleIJiiiiEEENS1_10collective13CollectiveMmaINS1_35MainloopSm100TmaUmmaWarpSpecializedILi3ELi2ELi4ENS5_IJNS4_1CILi2EEENSA_ILi1EEESC_EEEEENS5_IJNSA_ILi64EEENSA_ILi176EEENSA_ILi256EEEEEEaNS5_IJlSC_lEEEaSJ_NS4_8TiledMMAINS4_8MMA_AtomIJNS4_15SM100_MMA_S8_SSIaaiLi64ELi176ELNS4_4UMMA5MajorE0ELSO_0ELNSN_8SaturateE0EEEEEENS4_6LayoutINS5_IJSC_SC_SC_EEENS5_IJNSA_ILi0EEESU_SU_EEEEENS5_IJNS4_10UnderscoreESX_SX_EEEEENS4_13SM90_TMA_LOADENS4_14ComposedLayoutINS4_7SwizzleILi3ELi4ELi3EEENS4_18smem_ptr_flag_bitsILi8EEENSS_INS5_IJNSA_ILi8EEENSA_ILi128EEEEEENS5_IJS17_SC_EEEEEEEvNS4_8identityENS4_23SM90_TMA_LOAD_MULTICASTES1B_vS1C_EENS_8epilogue10collective18CollectiveEpilogueINS1F_23Sm100TmaWarpSpecializedILi1ELi1ELi88ELb0ELb0EEEJSI_NS5_IJNSS_ISF_SC_EENSS_ISG_SC_EEEEEaSJ_aSJ_NS1F_6fusion15FusionCallbacksIS1J_NS1N_17LinearCombinationIaiaiLNS_15FloatRoundStyleE2EEESI_S1M_JEEENS4_5SM1004TMEM4LOAD25SM100_TMEM_LOAD_16dp32b8xES10_NS11_INS12_ILi0ELi4ELi3EEES15_NSS_INS5_IJS16_NSA_ILi16EEEEEENS5_IJS1Y_SC_EEEEEEENS4_39AutoVectorizingCopyWithAssumedAlignmentILi128EEENS4_14SM90_TMA_STOREES22_S24_S24_EEEvvEEEEvNT_6ParamsE --------------------------
	.section	.nv.shared._ZN7cutlass13device_kernelINS_4gemm6kernel13GemmUniversalIN4cute5tupleIJiiiiEEENS1_10collective13CollectiveMmaINS1_35MainloopSm100TmaUmmaWarpSpecializedILi3ELi2ELi4ENS5_IJNS4_1CILi2EEENSA_ILi1EEESC_EEEEENS5_IJNSA_ILi64EEENSA_ILi176EEENSA_ILi256EEEEEEaNS5_IJlSC_lEEEaSJ_NS4_8TiledMMAINS4_8MMA_AtomIJNS4_15SM100_MMA_S8_SSIaaiLi64ELi176ELNS4_4UMMA5MajorE0ELSO_0ELNSN_8SaturateE0EEEEEENS4_6LayoutINS5_IJSC_SC_SC_EEENS5_IJNSA_ILi0EEESU_SU_EEEEENS5_IJNS4_10UnderscoreESX_SX_EEEEENS4_13SM90_TMA_LOADENS4_14ComposedLayoutINS4_7SwizzleILi3ELi4ELi3EEENS4_18smem_ptr_flag_bitsILi8EEENSS_INS5_IJNSA_ILi8EEENSA_ILi128EEEEEENS5_IJS17_SC_EEEEEEEvNS4_8identityENS4_23SM90_TMA_LOAD_MULTICASTES1B_vS1C_EENS_8epilogue10collective18CollectiveEpilogueINS1F_23Sm100TmaWarpSpecializedILi1ELi1ELi88ELb0ELb0EEEJSI_NS5_IJNSS_ISF_SC_EENSS_ISG_SC_EEEEEaSJ_aSJ_NS1F_6fusion15FusionCallbacksIS1J_NS1N_17LinearCombinationIaiaiLNS_15FloatRoundStyleE2EEESI_S1M_JEEENS4_5SM1004TMEM4LOAD25SM100_TMEM_LOAD_16dp32b8xES10_NS11_INS12_ILi0ELi4ELi3EEES15_NSS_INS5_IJS16_NSA_ILi16EEEEEENS5_IJS1Y_SC_EEEEEEENS4_39AutoVectorizingCopyWithAssumedAlignmentILi128EEENS4_14SM90_TMA_STOREES22_S24_S24_EEEvvEEEEvNT_6ParamsE,"aw",@nobits
	.sectionflags	@""
	.align	16
	.zero		1024


//--------------------- .nv.shared.reserved.0     --------------------------
	.section	.nv.shared.reserved.0,"aw",@nobits
	.weak		__nv_reservedSMEM_offset_0_alias
	.size		__nv_reservedSMEM_offset_0_alias, 0, 64
	.other		__nv_reservedSMEM_offset_0_alias,@"STO_CUDA_RESERVED_SHARED STV_DEFAULT"
__nv_reservedSMEM_offset_0_alias:
	.zero		0
.nv.shared.reserved.0:
	.zero		64
	.weak		__nv_reservedSMEM_tcgen05_partition
	.type		__nv_reservedSMEM_tcgen05_partition,@object
	.size		__nv_reservedSMEM_tcgen05_partition,(.L_0 - __nv_reservedSMEM_tcgen05_partition)
__nv_reservedSMEM_tcgen05_partition:
	.zero		32
.L_0:


//--------------------- .nv.global                --------------------------
	.section	.nv.global,"aw",@nobits
.nv.global:
	.type		_ZN40_INTERNAL_5f9b9380_4_k_cu_3bd099d8_319934cute1_E,@object
	.size		_ZN40_INTERNAL_5f9b9380_4_k_cu_3bd099d8_319934cute1_E,(_ZN40_INTERNAL_5f9b9380_4_k_cu_3bd099d8_319934cuda3std3__45__cpo6cbeginE - _ZN40_INTERNAL_5f9b9380_4_k_cu_3bd099d8_319934cute1_E)
_ZN40_INTERNAL_5f9b9380_4_k_cu_3bd099d8_319934cute1_E:
	.zero		1
	.type		_ZN40_INTERNAL_5f9b9380_4_k_cu_3bd099d8_319934cuda3std3__45__cpo6cbeginE,@object
	.size		_ZN40_INTERNAL_5f9b9380_4_k_cu_3bd099d8_319934cuda3std3__45__cpo6cbeginE,(_ZN40_INTERNAL_5f9b9380_4_k_cu_3bd099d8_319934cuda3std3__48in_placeE - _ZN40_INTERNAL_5f9b9380_4_k_cu_3bd099d8_319934cuda3std3__45__cpo6cbeginE)
_ZN40_INTERNAL_5f9b9380_4_k_cu_3bd099d8_319934cuda3std3__45__cpo6cbeginE:
	.zero		1
	.type		_ZN40_INTERNAL_5f9b9380_4_k_cu_3bd099d8_319934cuda3std3__48in_placeE,@object
	.size		_ZN40_INTERNAL_5f9b9380_4_k_cu_3bd099d8_319934cuda3std3__48in_placeE,(_ZN40_INTERNAL_5f9b9380_4_k_cu_3bd099d8_319934cuda3std6ranges3__45__cpo9iter_moveE - _ZN40_INTERNAL_5f9b9380_4_k_cu_3bd099d8_319934cuda3std3__48in_placeE)
_ZN40_INTERNAL_5f9b9380_4_k_cu_3bd099d8_319934cuda3std3__48in_placeE:
	.zero		1
	.type		_ZN40_INTERNAL_5f9b9380_4_k_cu_3bd099d8_319934cuda3std6ranges3__45__cpo9iter_moveE,@object
	.size		_ZN40_INTERNAL_5f9b9380_4_k_cu_3bd099d8_319934cuda3std6ranges3__45__cpo9iter_moveE,(_ZN40_INTERNAL_5f9b9380_4_k_cu_3bd099d8_319934cuda3std3__45__cpo5beginE - _ZN40_INTERNAL_5f9b9380_4_k_cu_3bd099d8_319934cuda3std6ranges3__45__cpo9iter_moveE)
_ZN40_INTERNAL_5f9b9380_4_k_cu_3bd099d8_319934cuda3std6ranges3__45__cpo9iter_moveE:
	.zero		1
	.type		_ZN40_INTERNAL_5f9b9380_4_k_cu_3bd099d8_319934cuda3std3__45__cpo5beginE,@object
	.size		_ZN40_INTERNAL_5f9b9380_4_k_cu_3bd099d8_319934cuda3std3__45__cpo5beginE,(_ZN40_INTERNAL_5f9b9380_4_k_cu_3bd099d8_319934cuda3std3__442_GLOBAL__N__5f9b9380_4_k_cu_3bd099d8_319936ignoreE - _ZN40_INTERNAL_5f9b9380_4_k_cu_3bd099d8_319934cuda3std3__45__cpo5beginE)
_ZN40_INTERNAL_5f9b9380_4_k_cu_3bd099d8_319934cuda3std3__45__cpo5beginE:
	.zero		1
	.type		_ZN40_INTERNAL_5f9b9380_4_k_cu_3bd099d8_319934cuda3std3__442_GLOBAL__N__5f9b9380_4_k_cu_3bd099d8_319936ignoreE,@object
	.size		_ZN40_INTERNAL_5f9b9380_4_k_cu_3bd099d8_319934cuda3std3__442_GLOBAL__N__5f9b9380_4_k_cu_3bd099d8_319936ignoreE,(_ZN40_INTERNAL_5f9b9380_4_k_cu_3bd099d8_319934cute7productE - _ZN40_INTERNAL_5f9b9380_4_k_cu_3bd099d8_319934cuda3std3__442_GLOBAL__N__5f9b9380_4_k_cu_3bd099d8_319936ignoreE)
_ZN40_INTERNAL_5f9b9380_4_k_cu_3bd099d8_319934cuda3std3__442_GLOBAL__N__5f9b9380_4_k_cu_3bd099d8_319936ignoreE:
	.zero		1
	.type		_ZN40_INTERNAL_5f9b9380_4_k_cu_3bd099d8_319934cute7productE,@object
	.size		_ZN40_INTERNAL_5f9b9380_4_k_cu_3bd099d8_319934cute7productE,(_ZN40_INTERNAL_5f9b9380_4_k_cu_3bd099d8_319934cuda3std3__45__cpo3endE - _ZN40_INTERNAL_5f9b9380_4_k_cu_3bd099d8_319934cute7productE)
_ZN40_INTERNAL_5f9b9380_4_k_cu_3bd099d8_319934cute7productE:
	.zero		1
	.type		_ZN40_INTERNAL_5f9b9380_4_k_cu_3bd099d8_319934cuda3std3__45__cpo3endE,@object
	.size		_ZN40_INTERNAL_5f9b9380_4_k_cu_3bd099d8_319934cuda3std3__45__cpo3endE,(_ZN40_INTERNAL_5f9b9380_4_k_cu_3bd099d8_319934cuda3std3__419piecewise_constructE - _ZN40_INTERNAL_5f9b9380_4_k_cu_3bd099d8_319934cuda3std3__45__cpo3endE)
_ZN40_INTERNAL_5f9b9380_4_k_cu_3bd099d8_319934cuda3std3__45__cpo3endE:
	.zero		1
	.type		_ZN40_INTERNAL_5f9b9380_4_k_cu_3bd099d8_319934cuda3std3__419piecewise_constructE,@object
	.size		_ZN40_INTERNAL_5f9b9380_4_k_cu_3bd099d8_319934cuda3std3__419piecewise_constructE,(_ZN40_INTERNAL_5f9b9380_4_k_cu_3bd099d8_319934cuda3std3__45__cpo4cendE - _ZN40_INTERNAL_5f9b9380_4_k_cu_3bd099d8_319934cuda3std3__419piecewise_constructE)
_ZN40_INTERNAL_5f9b9380_4_k_cu_3bd099d8_319934cuda3std3__419piecewise_constructE:
	.zero		1
	.type		_ZN40_INTERNAL_5f9b9380_4_k_cu_3bd099d8_319934cuda3std3__45__cpo4cendE,@object
	.size		_ZN40_INTERNAL_5f9b9380_4_k_cu_3bd099d8_319934cuda3std3__45__cpo4cendE,(_ZN40_INTERNAL_5f9b9380_4_k_cu_3bd099d8_319934cuda3std6ranges3__45__cpo4swapE - _ZN40_INTERNAL_5f9b9380_4_k_cu_3bd099d8_319934cuda3std3__45__cpo4cendE)
_ZN40_INTERNAL_5f9b9380_4_k_cu_3bd099d8_319934cuda3std3__45__cpo4cendE:
	.zero		1
	.type		_ZN40_INTERNAL_5f9b9380_4_k_cu_3bd099d8_319934cuda3std6ranges3__45__cpo4swapE,@object
	.size		_ZN40_INTERNAL_5f9b9380_4_k_cu_3bd099d8_319934cuda3std6ranges3__45__cpo4swapE,(.L_9 - _ZN40_INTERNAL_5f9b9380_4_k_cu_3bd099d8_319934cuda3std6ranges3__45__cpo4swapE)
_ZN40_INTERNAL_5f9b9380_4_k_cu_3bd099d8_319934cuda3std6ranges3__45__cpo4swapE:
	.zero		1
.L_9:


//--------------------- .nv.constant0._ZN7cutlass13device_kernelINS_4gemm6kernel13GemmUniversalIN4cute5tupleIJiiiiEEENS1_10collective13CollectiveMmaINS1_35MainloopSm100TmaUmmaWarpSpecializedILi3ELi2ELi4ENS5_IJNS4_1CILi2EEENSA_ILi1EEESC_EEEEENS5_IJNSA_ILi64EEENSA_ILi176EEENSA_ILi256EEEEEEaNS5_IJlSC_lEEEaSJ_NS4_8TiledMMAINS4_8MMA_AtomIJNS4_15SM100_MMA_S8_SSIaaiLi64ELi176ELNS4_4UMMA5MajorE0ELSO_0ELNSN_8SaturateE0EEEEEENS4_6LayoutINS5_IJSC_SC_SC_EEENS5_IJNSA_ILi0EEESU_SU_EEEEENS5_IJNS4_10UnderscoreESX_SX_EEEEENS4_13SM90_TMA_LOADENS4_14ComposedLayoutINS4_7SwizzleILi3ELi4ELi3EEENS4_18smem_ptr_flag_bitsILi8EEENSS_INS5_IJNSA_ILi8EEENSA_ILi128EEEEEENS5_IJS17_SC_EEEEEEEvNS4_8identityENS4_23SM90_TMA_LOAD_MULTICASTES1B_vS1C_EENS_8epilogue10collective18CollectiveEpilogueINS1F_23Sm100TmaWarpSpecializedILi1ELi1ELi88ELb0ELb0EEEJSI_NS5_IJNSS_ISF_SC_EENSS_ISG_SC_EEEEEaSJ_aSJ_NS1F_6fusion15FusionCallbacksIS1J_NS1N_17LinearCombinationIaiaiLNS_15FloatRoundStyleE2EEESI_S1M_JEEENS4_5SM1004TMEM4LOAD25SM100_TMEM_LOAD_16dp32b8xES10_NS11_INS12_ILi0ELi4ELi3EEES15_NSS_INS5_IJS16_NSA_ILi16EEEEEENS5_IJS1Y_SC_EEEEEEENS4_39AutoVectorizingCopyWithAssumedAlignmentILi128EEENS4_14SM90_TMA_STOREES22_S24_S24_EEEvvEEEEvNT_6ParamsE --------------------------
	.section	.nv.constant0._ZN7cutlass13device_kernelINS_4gemm6kernel13GemmUniversalIN4cute5tupleIJiiiiEEENS1_10collective13CollectiveMmaINS1_35MainloopSm100TmaUmmaWarpSpecializedILi3ELi2ELi4ENS5_IJNS4_1CILi2EEENSA_ILi1EEESC_EEEEENS5_IJNSA_ILi64EEENSA_ILi176EEENSA_ILi256EEEEEEaNS5_IJlSC_lEEEaSJ_NS4_8TiledMMAINS4_8MMA_AtomIJNS4_15SM100_MMA_S8_SSIaaiLi64ELi176ELNS4_4UMMA5MajorE0ELSO_0ELNSN_8SaturateE0EEEEEENS4_6LayoutINS5_IJSC_SC_SC_EEENS5_IJNSA_ILi0EEESU_SU_EEEEENS5_IJNS4_10UnderscoreESX_SX_EEEEENS4_13SM90_TMA_LOADENS4_14ComposedLayoutINS4_7SwizzleILi3ELi4ELi3EEENS4_18smem_ptr_flag_bitsILi8EEENSS_INS5_IJNSA_ILi8EEENSA_ILi128EEEEEENS5_IJS17_SC_EEEEEEEvNS4_8identityENS4_23SM90_TMA_LOAD_MULTICASTES1B_vS1C_EENS_8epilogue10collective18CollectiveEpilogueINS1F_23Sm100TmaWarpSpecializedILi1ELi1ELi88ELb0ELb0EEEJSI_NS5_IJNSS_ISF_SC_EENSS_ISG_SC_EEEEEaSJ_aSJ_NS1F_6fusion15FusionCallbacksIS1J_NS1N_17LinearCombinationIaiaiLNS_15FloatRoundStyleE2EEESI_S1M_JEEENS4_5SM1004TMEM4LOAD25SM100_TMEM_LOAD_16dp32b8xES10_NS11_INS12_ILi0ELi4ELi3EEES15_NSS_INS5_IJS16_NSA_ILi16EEEEEENS5_IJS1Y_SC_EEEEEEENS4_39AutoVectorizingCopyWithAssumedAlignmentILi128EEENS4_14SM90_TMA_STOREES22_S24_S24_EEEvvEEEEvNT_6ParamsE,"a",@progbits
	.sectionflags	@""
	.align	4
.nv.constant0._ZN7cutlass13device_kernelINS_4gemm6kernel13GemmUniversalIN4cute5tupleIJiiiiEEENS1_10collective13CollectiveMmaINS1_35MainloopSm100TmaUmmaWarpSpecializedILi3ELi2ELi4ENS5_IJNS4_1CILi2EEENSA_ILi1EEESC_EEEEENS5_IJNSA_ILi64EEENSA_ILi176EEENSA_ILi256EEEEEEaNS5_IJlSC_lEEEaSJ_NS4_8TiledMMAINS4_8MMA_AtomIJNS4_15SM100_MMA_S8_SSIaaiLi64ELi176ELNS4_4UMMA5MajorE0ELSO_0ELNSN_8SaturateE0EEEEEENS4_6LayoutINS5_IJSC_SC_SC_EEENS5_IJNSA_ILi0EEESU_SU_EEEEENS5_IJNS4_10UnderscoreESX_SX_EEEEENS4_13SM90_TMA_LOADENS4_14ComposedLayoutINS4_7SwizzleILi3ELi4ELi3EEENS4_18smem_ptr_flag_bitsILi8EEENSS_INS5_IJNSA_ILi8EEENSA_ILi128EEEEEENS5_IJS17_SC_EEEEEEEvNS4_8identityENS4_23SM90_TMA_LOAD_MULTICASTES1B_vS1C_EENS_8epilogue10collective18CollectiveEpilogueINS1F_23Sm100TmaWarpSpecializedILi1ELi1ELi88ELb0ELb0EEEJSI_NS5_IJNSS_ISF_SC_EENSS_ISG_SC_EEEEEaSJ_aSJ_NS1F_6fusion15FusionCallbacksIS1J_NS1N_17LinearCombinationIaiaiLNS_15FloatRoundStyleE2EEESI_S1M_JEEENS4_5SM1004TMEM4LOAD25SM100_TMEM_LOAD_16dp32b8xES10_NS11_INS12_ILi0ELi4ELi3EEES15_NSS_INS5_IJS16_NSA_ILi16EEEEEENS5_IJS1Y_SC_EEEEEEENS4_39AutoVectorizingCopyWithAssumedAlignmentILi128EEENS4_14SM90_TMA_STOREES22_S24_S24_EEEvvEEEEvNT_6ParamsE:
	.zero		2944


//--------------------- SYMBOLS --------------------------

	.type		.nv.reservedSmem.offset0,@object
	.size		.nv.reservedSmem.offset0,0x4
	.type		.nv.reservedSmem.cap,@object
	.size		.nv.reservedSmem.cap,0x4
	.type		__assertfail,@function
